//
// Generated by NVIDIA NVVM Compiler
//
// Compiler Build ID: CL-36424714
// Cuda compilation tools, release 13.0, V13.0.88
// Based on NVVM 20.0.0
//

.version 9.0
.target sm_100
.address_size 64

	// .globl	four_step_ntt_columns_kernel
// _ZZ30four_step_ntt_transpose_kernelE4tile has been demoted
.extern .shared .align 16 .b8 shared[];

.visible .entry four_step_ntt_columns_kernel(
	.param .u64 .ptr .align 1 four_step_ntt_columns_kernel_param_0,
	.param .u64 .ptr .align 1 four_step_ntt_columns_kernel_param_1,
	.param .u32 four_step_ntt_columns_kernel_param_2,
	.param .u32 four_step_ntt_columns_kernel_param_3,
	.param .u32 four_step_ntt_columns_kernel_param_4,
	.param .u64 four_step_ntt_columns_kernel_param_5,
	.param .u64 four_step_ntt_columns_kernel_param_6
)
{
	.reg .pred 	%p<43>;
	.reg .b32 	%r<128>;
	.reg .b64 	%rd<153>;

	ld.param.u64 	%rd5, [four_step_ntt_columns_kernel_param_0];
	ld.param.u64 	%rd6, [four_step_ntt_columns_kernel_param_1];
	ld.param.u32 	%r33, [four_step_ntt_columns_kernel_param_2];
	ld.param.u32 	%r34, [four_step_ntt_columns_kernel_param_3];
	ld.param.u32 	%r35, [four_step_ntt_columns_kernel_param_4];
	ld.param.u64 	%rd3, [four_step_ntt_columns_kernel_param_5];
	ld.param.u64 	%rd4, [four_step_ntt_columns_kernel_param_6];
	cvta.to.global.u64 	%rd1, %rd6;
	cvta.to.global.u64 	%rd2, %rd5;
	mov.u32 	%r1, %ctaid.x;
	setp.ge.u32 	%p1, %r1, %r33;
	@%p1 bra 	$L__BB0_18;
	mov.u32 	%r127, %tid.x;
	setp.ge.u32 	%p2, %r127, %r34;
	@%p2 bra 	$L__BB0_4;
	mov.u32 	%r3, %ntid.x;
	mov.u32 	%r38, shared;
	mov.u32 	%r120, %r127;
$L__BB0_3:
	mad.lo.s32 	%r36, %r120, %r33, %r1;
	mul.wide.u32 	%rd7, %r36, 8;
	add.s64 	%rd8, %rd2, %rd7;
	ld.global.u64 	%rd9, [%rd8];
	shl.b32 	%r37, %r120, 3;
	add.s32 	%r39, %r38, %r37;
	st.shared.u64 	[%r39], %rd9;
	add.s32 	%r120, %r120, %r3;
	setp.lt.u32 	%p3, %r120, %r34;
	@%p3 bra 	$L__BB0_3;
$L__BB0_4:
	setp.eq.s32 	%p4, %r35, 0;
	@%p4 bra 	$L__BB0_15;
	shr.u32 	%r4, %r34, 1;
	mov.u32 	%r5, %ntid.x;
	add.s32 	%r6, %r127, %r5;
	max.u32 	%r41, %r4, %r6;
	setp.lt.u32 	%p5, %r6, %r4;
	selp.u32 	%r42, 1, 0, %p5;
	add.s32 	%r43, %r6, %r42;
	sub.s32 	%r44, %r41, %r43;
	div.u32 	%r45, %r44, %r5;
	add.s32 	%r7, %r45, %r42;
	and.b32  	%r8, %r7, 3;
	add.s32 	%r9, %r6, %r5;
	mov.b32 	%r121, 0;
	bra.uni 	$L__BB0_7;
$L__BB0_6:
	setp.eq.s32 	%p40, %r121, %r35;
	@%p40 bra 	$L__BB0_15;
$L__BB0_7:
	mov.u32 	%r12, %r121;
	setp.ge.u32 	%p6, %r127, %r4;
	add.s32 	%r121, %r12, 1;
	mov.b32 	%r46, 2;
	shl.b32 	%r47, %r46, %r12;
	shr.u32 	%r14, %r47, 1;
	bar.sync 	0;
	@%p6 bra 	$L__BB0_6;
	setp.eq.s32 	%p7, %r8, 3;
	add.s32 	%r15, %r14, -1;
	mov.u32 	%r122, %r127;
	@%p7 bra 	$L__BB0_12;
	setp.eq.s32 	%p8, %r8, 0;
	and.b32  	%r48, %r127, %r15;
	shr.u32 	%r49, %r127, %r12;
	shl.b32 	%r50, %r49, %r121;
	add.s32 	%r51, %r50, %r48;
	add.s32 	%r52, %r48, %r14;
	mul.wide.u32 	%rd10, %r52, 8;
	add.s64 	%rd11, %rd1, %rd10;
	ld.global.u64 	%rd12, [%rd11];
	shl.b32 	%r53, %r51, 3;
	mov.u32 	%r54, shared;
	add.s32 	%r55, %r54, %r53;
	ld.shared.u64 	%rd13, [%r55];
	mov.b32 	%r56, 8;
	shl.b32 	%r16, %r56, %r12;
	add.s32 	%r57, %r55, %r16;
	ld.shared.u64 	%rd14, [%r57];
	mul.lo.s64 	%rd15, %rd14, %rd12;
	mul.hi.u64 	%rd16, %rd14, %rd12;
	mul.hi.u64 	%rd17, %rd16, %rd4;
	mul.lo.s64 	%rd18, %rd3, %rd17;
	sub.s64 	%rd19, %rd15, %rd18;
	setp.lt.u64 	%p9, %rd19, %rd3;
	selp.b64 	%rd20, 0, %rd3, %p9;
	sub.s64 	%rd21, %rd19, %rd20;
	setp.lt.u64 	%p10, %rd21, %rd3;
	selp.b64 	%rd22, 0, %rd3, %p10;
	sub.s64 	%rd23, %rd21, %rd22;
	add.s64 	%rd24, %rd23, %rd13;
	setp.lt.u64 	%p11, %rd24, %rd3;
	selp.b64 	%rd25, 0, %rd3, %p11;
	sub.s64 	%rd26, %rd24, %rd25;
	st.shared.u64 	[%r55], %rd26;
	setp.lt.u64 	%p12, %rd13, %rd23;
	selp.b64 	%rd27, %rd3, 0, %p12;
	sub.s64 	%rd28, %rd13, %rd23;
	add.s64 	%rd29, %rd28, %rd27;
	st.shared.u64 	[%r57], %rd29;
	mov.u32 	%r122, %r6;
	@%p8 bra 	$L__BB0_12;
	setp.eq.s32 	%p13, %r8, 1;
	and.b32  	%r58, %r6, %r15;
	shr.u32 	%r59, %r6, %r12;
	shl.b32 	%r60, %r59, %r121;
	add.s32 	%r61, %r60, %r58;
	add.s32 	%r62, %r58, %r14;
	mul.wide.u32 	%rd30, %r62, 8;
	add.s64 	%rd31, %rd1, %rd30;
	ld.global.u64 	%rd32, [%rd31];
	shl.b32 	%r63, %r61, 3;
	mov.u32 	%r64, shared;
	add.s32 	%r65, %r64, %r63;
	ld.shared.u64 	%rd33, [%r65];
	add.s32 	%r66, %r65, %r16;
	ld.shared.u64 	%rd34, [%r66];
	mul.lo.s64 	%rd35, %rd34, %rd32;
	mul.hi.u64 	%rd36, %rd34, %rd32;
	mul.hi.u64 	%rd37, %rd36, %rd4;
	mul.lo.s64 	%rd38, %rd3, %rd37;
	sub.s64 	%rd39, %rd35, %rd38;
	setp.lt.u64 	%p14, %rd39, %rd3;
	selp.b64 	%rd40, 0, %rd3, %p14;
	sub.s64 	%rd41, %rd39, %rd40;
	setp.lt.u64 	%p15, %rd41, %rd3;
	selp.b64 	%rd42, 0, %rd3, %p15;
	sub.s64 	%rd43, %rd41, %rd42;
	add.s64 	%rd44, %rd43, %rd33;
	setp.lt.u64 	%p16, %rd44, %rd3;
	selp.b64 	%rd45, 0, %rd3, %p16;
	sub.s64 	%rd46, %rd44, %rd45;
	st.shared.u64 	[%r65], %rd46;
	setp.lt.u64 	%p17, %rd33, %rd43;
	selp.b64 	%rd47, %rd3, 0, %p17;
	sub.s64 	%rd48, %rd33, %rd43;
	add.s64 	%rd49, %rd48, %rd47;
	st.shared.u64 	[%r66], %rd49;
	mov.u32 	%r122, %r9;
	@%p13 bra 	$L__BB0_12;
	add.s32 	%r122, %r9, %r5;
	and.b32  	%r67, %r9, %r15;
	shr.u32 	%r68, %r9, %r12;
	shl.b32 	%r69, %r68, %r121;
	add.s32 	%r70, %r69, %r67;
	add.s32 	%r71, %r67, %r14;
	mul.wide.u32 	%rd50, %r71, 8;
	add.s64 	%rd51, %rd1, %rd50;
	ld.global.u64 	%rd52, [%rd51];
	shl.b32 	%r72, %r70, 3;
	mov.u32 	%r73, shared;
	add.s32 	%r74, %r73, %r72;
	ld.shared.u64 	%rd53, [%r74];
	add.s32 	%r75, %r74, %r16;
	ld.shared.u64 	%rd54, [%r75];
	mul.lo.s64 	%rd55, %rd54, %rd52;
	mul.hi.u64 	%rd56, %rd54, %rd52;
	mul.hi.u64 	%rd57, %rd56, %rd4;
	mul.lo.s64 	%rd58, %rd3, %rd57;
	sub.s64 	%rd59, %rd55, %rd58;
	setp.lt.u64 	%p18, %rd59, %rd3;
	selp.b64 	%rd60, 0, %rd3, %p18;
	sub.s64 	%rd61, %rd59, %rd60;
	setp.lt.u64 	%p19, %rd61, %rd3;
	selp.b64 	%rd62, 0, %rd3, %p19;
	sub.s64 	%rd63, %rd61, %rd62;
	add.s64 	%rd64, %rd63, %rd53;
	setp.lt.u64 	%p20, %rd64, %rd3;
	selp.b64 	%rd65, 0, %rd3, %p20;
	sub.s64 	%rd66, %rd64, %rd65;
	st.shared.u64 	[%r74], %rd66;
	setp.lt.u64 	%p21, %rd53, %rd63;
	selp.b64 	%rd67, %rd3, 0, %p21;
	sub.s64 	%rd68, %rd53, %rd63;
	add.s64 	%rd69, %rd68, %rd67;
	st.shared.u64 	[%r75], %rd69;
$L__BB0_12:
	setp.lt.u32 	%p22, %r7, 3;
	@%p22 bra 	$L__BB0_6;
	shl.b32 	%r76, %r5, 1;
	add.s32 	%r125, %r76, %r122;
	mad.lo.s32 	%r124, %r5, 3, %r122;
	add.s32 	%r123, %r5, %r122;
$L__BB0_14:
	and.b32  	%r77, %r122, %r15;
	shr.u32 	%r78, %r122, %r12;
	shl.b32 	%r79, %r78, %r121;
	add.s32 	%r80, %r79, %r77;
	add.s32 	%r81, %r77, %r14;
	mul.wide.u32 	%rd70, %r81, 8;
	add.s64 	%rd71, %rd1, %rd70;
	ld.global.u64 	%rd72, [%rd71];
	shl.b32 	%r82, %r80, 3;
	mov.u32 	%r83, shared;
	add.s32 	%r84, %r83, %r82;
	ld.shared.u64 	%rd73, [%r84];
	mov.b32 	%r85, 8;
	shl.b32 	%r86, %r85, %r12;
	add.s32 	%r87, %r84, %r86;
	ld.shared.u64 	%rd74, [%r87];
	mul.lo.s64 	%rd75, %rd74, %rd72;
	mul.hi.u64 	%rd76, %rd74, %rd72;
	mul.hi.u64 	%rd77, %rd76, %rd4;
	mul.lo.s64 	%rd78, %rd3, %rd77;
	sub.s64 	%rd79, %rd75, %rd78;
	setp.lt.u64 	%p23, %rd79, %rd3;
	selp.b64 	%rd80, 0, %rd3, %p23;
	sub.s64 	%rd81, %rd79, %rd80;
	setp.lt.u64 	%p24, %rd81, %rd3;
	selp.b64 	%rd82, 0, %rd3, %p24;
	sub.s64 	%rd83, %rd81, %rd82;
	add.s64 	%rd84, %rd83, %rd73;
	setp.lt.u64 	%p25, %rd84, %rd3;
	selp.b64 	%rd85, 0, %rd3, %p25;
	sub.s64 	%rd86, %rd84, %rd85;
	st.shared.u64 	[%r84], %rd86;
	setp.lt.u64 	%p26, %rd73, %rd83;
	selp.b64 	%rd87, %rd3, 0, %p26;
	sub.s64 	%rd88, %rd73, %rd83;
	add.s64 	%rd89, %rd88, %rd87;
	st.shared.u64 	[%r87], %rd89;
	add.s32 	%r88, %r122, %r5;
	and.b32  	%r89, %r123, %r15;
	shr.u32 	%r90, %r123, %r12;
	shl.b32 	%r91, %r90, %r121;
	add.s32 	%r92, %r91, %r89;
	add.s32 	%r93, %r89, %r14;
	mul.wide.u32 	%rd90, %r93, 8;
	add.s64 	%rd91, %rd1, %rd90;
	ld.global.u64 	%rd92, [%rd91];
	shl.b32 	%r94, %r92, 3;
	add.s32 	%r95, %r83, %r94;
	ld.shared.u64 	%rd93, [%r95];
	add.s32 	%r96, %r95, %r86;
	ld.shared.u64 	%rd94, [%r96];
	mul.lo.s64 	%rd95, %rd94, %rd92;
	mul.hi.u64 	%rd96, %rd94, %rd92;
	mul.hi.u64 	%rd97, %rd96, %rd4;
	mul.lo.s64 	%rd98, %rd3, %rd97;
	sub.s64 	%rd99, %rd95, %rd98;
	setp.lt.u64 	%p27, %rd99, %rd3;
	selp.b64 	%rd100, 0, %rd3, %p27;
	sub.s64 	%rd101, %rd99, %rd100;
	setp.lt.u64 	%p28, %rd101, %rd3;
	selp.b64 	%rd102, 0, %rd3, %p28;
	sub.s64 	%rd103, %rd101, %rd102;
	add.s64 	%rd104, %rd103, %rd93;
	setp.lt.u64 	%p29, %rd104, %rd3;
	selp.b64 	%rd105, 0, %rd3, %p29;
	sub.s64 	%rd106, %rd104, %rd105;
	st.shared.u64 	[%r95], %rd106;
	setp.lt.u64 	%p30, %rd93, %rd103;
	selp.b64 	%rd107, %rd3, 0, %p30;
	sub.s64 	%rd108, %rd93, %rd103;
	add.s64 	%rd109, %rd108, %rd107;
	st.shared.u64 	[%r96], %rd109;
	add.s32 	%r97, %r88, %r5;
	and.b32  	%r98, %r125, %r15;
	shr.u32 	%r99, %r125, %r12;
	shl.b32 	%r100, %r99, %r121;
	add.s32 	%r101, %r100, %r98;
	add.s32 	%r102, %r98, %r14;
	mul.wide.u32 	%rd110, %r102, 8;
	add.s64 	%rd111, %rd1, %rd110;
	ld.global.u64 	%rd112, [%rd111];
	shl.b32 	%r103, %r101, 3;
	add.s32 	%r104, %r83, %r103;
	ld.shared.u64 	%rd113, [%r104];
	add.s32 	%r105, %r104, %r86;
	ld.shared.u64 	%rd114, [%r105];
	mul.lo.s64 	%rd115, %rd114, %rd112;
	mul.hi.u64 	%rd116, %rd114, %rd112;
	mul.hi.u64 	%rd117, %rd116, %rd4;
	mul.lo.s64 	%rd118, %rd3, %rd117;
	sub.s64 	%rd119, %rd115, %rd118;
	setp.lt.u64 	%p31, %rd119, %rd3;
	selp.b64 	%rd120, 0, %rd3, %p31;
	sub.s64 	%rd121, %rd119, %rd120;
	setp.lt.u64 	%p32, %rd121, %rd3;
	selp.b64 	%rd122, 0, %rd3, %p32;
	sub.s64 	%rd123, %rd121, %rd122;
	add.s64 	%rd124, %rd123, %rd113;
	setp.lt.u64 	%p33, %rd124, %rd3;
	selp.b64 	%rd125, 0, %rd3, %p33;
	sub.s64 	%rd126, %rd124, %rd125;
	st.shared.u64 	[%r104], %rd126;
	setp.lt.u64 	%p34, %rd113, %rd123;
	selp.b64 	%rd127, %rd3, 0, %p34;
	sub.s64 	%rd128, %rd113, %rd123;
	add.s64 	%rd129, %rd128, %rd127;
	st.shared.u64 	[%r105], %rd129;
	add.s32 	%r106, %r97, %r5;
	and.b32  	%r107, %r124, %r15;
	shr.u32 	%r108, %r124, %r12;
	shl.b32 	%r109, %r108, %r121;
	add.s32 	%r110, %r109, %r107;
	add.s32 	%r111, %r107, %r14;
	mul.wide.u32 	%rd130, %r111, 8;
	add.s64 	%rd131, %rd1, %rd130;
	ld.global.u64 	%rd132, [%rd131];
	shl.b32 	%r112, %r110, 3;
	add.s32 	%r113, %r83, %r112;
	ld.shared.u64 	%rd133, [%r113];
	add.s32 	%r114, %r113, %r86;
	ld.shared.u64 	%rd134, [%r114];
	mul.lo.s64 	%rd135, %rd134, %rd132;
	mul.hi.u64 	%rd136, %rd134, %rd132;
	mul.hi.u64 	%rd137, %rd136, %rd4;
	mul.lo.s64 	%rd138, %rd3, %rd137;
	sub.s64 	%rd139, %rd135, %rd138;
	setp.lt.u64 	%p35, %rd139, %rd3;
	selp.b64 	%rd140, 0, %rd3, %p35;
	sub.s64 	%rd141, %rd139, %rd140;
	setp.lt.u64 	%p36, %rd141, %rd3;
	selp.b64 	%rd142, 0, %rd3, %p36;
	sub.s64 	%rd143, %rd141, %rd142;
	add.s64 	%rd144, %rd143, %rd133;
	setp.lt.u64 	%p37, %rd144, %rd3;
	selp.b64 	%rd145, 0, %rd3, %p37;
	sub.s64 	%rd146, %rd144, %rd145;
	st.shared.u64 	[%r113], %rd146;
	setp.lt.u64 	%p38, %rd133, %rd143;
	selp.b64 	%rd147, %rd3, 0, %p38;
	sub.s64 	%rd148, %rd133, %rd143;
	add.s64 	%rd149, %rd148, %rd147;
	st.shared.u64 	[%r114], %rd149;
	add.s32 	%r122, %r106, %r5;
	shl.b32 	%r115, %r5, 2;
	add.s32 	%r125, %r125, %r115;
	add.s32 	%r124, %r124, %r115;
	add.s32 	%r123, %r123, %r115;
	setp.lt.u32 	%p39, %r122, %r4;
	@%p39 bra 	$L__BB0_14;
	bra.uni 	$L__BB0_6;
$L__BB0_15:
	setp.ge.u32 	%p41, %r127, %r34;
	bar.sync 	0;
	@%p41 bra 	$L__BB0_18;
	mov.u32 	%r30, %ntid.x;
	mov.u32 	%r117, shared;
$L__BB0_17:
	shl.b32 	%r116, %r127, 3;
	add.s32 	%r118, %r117, %r116;
	ld.shared.u64 	%rd150, [%r118];
	mad.lo.s32 	%r119, %r127, %r33, %r1;
	mul.wide.u32 	%rd151, %r119, 8;
	add.s64 	%rd152, %rd2, %rd151;
	st.global.u64 	[%rd152], %rd150;
	add.s32 	%r127, %r127, %r30;
	setp.lt.u32 	%p42, %r127, %r34;
	@%p42 bra 	$L__BB0_17;
$L__BB0_18:
	ret;

}
	// .globl	four_step_ntt_twiddle_kernel
.visible .entry four_step_ntt_twiddle_kernel(
	.param .u64 .ptr .align 1 four_step_ntt_twiddle_kernel_param_0,
	.param .u64 .ptr .align 1 four_step_ntt_twiddle_kernel_param_1,
	.param .u32 four_step_ntt_twiddle_kernel_param_2,
	.param .u32 four_step_ntt_twiddle_kernel_param_3,
	.param .u64 four_step_ntt_twiddle_kernel_param_4,
	.param .u64 four_step_ntt_twiddle_kernel_param_5
)
{
	.reg .pred 	%p<4>;
	.reg .b32 	%r<8>;
	.reg .b64 	%rd<21>;

	ld.param.u64 	%rd1, [four_step_ntt_twiddle_kernel_param_0];
	ld.param.u64 	%rd2, [four_step_ntt_twiddle_kernel_param_1];
	ld.param.u32 	%r2, [four_step_ntt_twiddle_kernel_param_2];
	ld.param.u32 	%r3, [four_step_ntt_twiddle_kernel_param_3];
	ld.param.u64 	%rd3, [four_step_ntt_twiddle_kernel_param_4];
	ld.param.u64 	%rd4, [four_step_ntt_twiddle_kernel_param_5];
	mov.u32 	%r4, %ctaid.x;
	mov.u32 	%r5, %ntid.x;
	mov.u32 	%r6, %tid.x;
	mad.lo.s32 	%r1, %r4, %r5, %r6;
	mul.lo.s32 	%r7, %r3, %r2;
	setp.ge.u32 	%p1, %r1, %r7;
	@%p1 bra 	$L__BB1_2;
	cvta.to.global.u64 	%rd5, %rd2;
	cvta.to.global.u64 	%rd6, %rd1;
	mul.wide.u32 	%rd7, %r1, 8;
	add.s64 	%rd8, %rd5, %rd7;
	ld.global.u64 	%rd9, [%rd8];
	add.s64 	%rd10, %rd6, %rd7;
	ld.global.u64 	%rd11, [%rd10];
	mul.lo.s64 	%rd12, %rd11, %rd9;
	mul.hi.u64 	%rd13, %rd11, %rd9;
	mul.hi.u64 	%rd14, %rd13, %rd4;
	mul.lo.s64 	%rd15, %rd3, %rd14;
	sub.s64 	%rd16, %rd12, %rd15;
	setp.lt.u64 	%p2, %rd16, %rd3;
	selp.b64 	%rd17, 0, %rd3, %p2;
	sub.s64 	%rd18, %rd16, %rd17;
	setp.lt.u64 	%p3, %rd18, %rd3;
	selp.b64 	%rd19, 0, %rd3, %p3;
	sub.s64 	%rd20, %rd18, %rd19;
	st.global.u64 	[%rd10], %rd20;
$L__BB1_2:
	ret;

}
	// .globl	four_step_ntt_rows_kernel
.visible .entry four_step_ntt_rows_kernel(
	.param .u64 .ptr .align 1 four_step_ntt_rows_kernel_param_0,
	.param .u64 .ptr .align 1 four_step_ntt_rows_kernel_param_1,
	.param .u32 four_step_ntt_rows_kernel_param_2,
	.param .u32 four_step_ntt_rows_kernel_param_3,
	.param .u32 four_step_ntt_rows_kernel_param_4,
	.param .u64 four_step_ntt_rows_kernel_param_5,
	.param .u64 four_step_ntt_rows_kernel_param_6
)
{
	.reg .pred 	%p<43>;
	.reg .b32 	%r<128>;
	.reg .b64 	%rd<155>;

	ld.param.u64 	%rd3, [four_step_ntt_rows_kernel_param_0];
	ld.param.u64 	%rd6, [four_step_ntt_rows_kernel_param_1];
	ld.param.u32 	%r35, [four_step_ntt_rows_kernel_param_2];
	ld.param.u32 	%r37, [four_step_ntt_rows_kernel_param_3];
	ld.param.u32 	%r36, [four_step_ntt_rows_kernel_param_4];
	ld.param.u64 	%rd4, [four_step_ntt_rows_kernel_param_5];
	ld.param.u64 	%rd5, [four_step_ntt_rows_kernel_param_6];
	cvta.to.global.u64 	%rd1, %rd6;
	mov.u32 	%r1, %ctaid.x;
	setp.ge.u32 	%p1, %r1, %r37;
	@%p1 bra 	$L__BB2_18;
	cvta.to.global.u64 	%rd7, %rd3;
	mov.u32 	%r127, %tid.x;
	mul.lo.s32 	%r38, %r35, %r1;
	mul.wide.u32 	%rd8, %r38, 8;
	add.s64 	%rd2, %rd7, %rd8;
	setp.ge.u32 	%p2, %r127, %r35;
	@%p2 bra 	$L__BB2_4;
	mov.u32 	%r3, %ntid.x;
	mov.u32 	%r40, shared;
	mov.u32 	%r120, %r127;
$L__BB2_3:
	mul.wide.u32 	%rd9, %r120, 8;
	add.s64 	%rd10, %rd2, %rd9;
	ld.global.u64 	%rd11, [%rd10];
	shl.b32 	%r39, %r120, 3;
	add.s32 	%r41, %r40, %r39;
	st.shared.u64 	[%r41], %rd11;
	add.s32 	%r120, %r120, %r3;
	setp.lt.u32 	%p3, %r120, %r35;
	@%p3 bra 	$L__BB2_3;
$L__BB2_4:
	setp.eq.s32 	%p4, %r36, 0;
	@%p4 bra 	$L__BB2_15;
	shr.u32 	%r4, %r35, 1;
	mov.u32 	%r5, %ntid.x;
	add.s32 	%r6, %r127, %r5;
	max.u32 	%r43, %r4, %r6;
	setp.lt.u32 	%p5, %r6, %r4;
	selp.u32 	%r44, 1, 0, %p5;
	add.s32 	%r45, %r6, %r44;
	sub.s32 	%r46, %r43, %r45;
	div.u32 	%r47, %r46, %r5;
	add.s32 	%r7, %r47, %r44;
	and.b32  	%r8, %r7, 3;
	add.s32 	%r9, %r6, %r5;
	shl.b32 	%r10, %r5, 2;
	mul.lo.s32 	%r11, %r5, 3;
	mov.b32 	%r121, 0;
	bra.uni 	$L__BB2_7;
$L__BB2_6:
	setp.eq.s32 	%p40, %r121, %r36;
	@%p40 bra 	$L__BB2_15;
$L__BB2_7:
	mov.u32 	%r14, %r121;
	setp.ge.u32 	%p6, %r127, %r4;
	add.s32 	%r121, %r14, 1;
	mov.b32 	%r48, 2;
	shl.b32 	%r49, %r48, %r14;
	shr.u32 	%r16, %r49, 1;
	bar.sync 	0;
	@%p6 bra 	$L__BB2_6;
	setp.eq.s32 	%p7, %r8, 3;
	add.s32 	%r17, %r16, -1;
	mov.u32 	%r122, %r127;
	@%p7 bra 	$L__BB2_12;
	setp.eq.s32 	%p8, %r8, 0;
	and.b32  	%r50, %r127, %r17;
	shr.u32 	%r51, %r127, %r14;
	shl.b32 	%r52, %r51, %r121;
	add.s32 	%r53, %r52, %r50;
	add.s32 	%r54, %r50, %r16;
	mul.wide.u32 	%rd12, %r54, 8;
	add.s64 	%rd13, %rd1, %rd12;
	ld.global.u64 	%rd14, [%rd13];
	shl.b32 	%r55, %r53, 3;
	mov.u32 	%r56, shared;
	add.s32 	%r57, %r56, %r55;
	ld.shared.u64 	%rd15, [%r57];
	mov.b32 	%r58, 8;
	shl.b32 	%r18, %r58, %r14;
	add.s32 	%r59, %r57, %r18;
	ld.shared.u64 	%rd16, [%r59];
	mul.lo.s64 	%rd17, %rd16, %rd14;
	mul.hi.u64 	%rd18, %rd16, %rd14;
	mul.hi.u64 	%rd19, %rd18, %rd5;
	mul.lo.s64 	%rd20, %rd4, %rd19;
	sub.s64 	%rd21, %rd17, %rd20;
	setp.lt.u64 	%p9, %rd21, %rd4;
	selp.b64 	%rd22, 0, %rd4, %p9;
	sub.s64 	%rd23, %rd21, %rd22;
	setp.lt.u64 	%p10, %rd23, %rd4;
	selp.b64 	%rd24, 0, %rd4, %p10;
	sub.s64 	%rd25, %rd23, %rd24;
	add.s64 	%rd26, %rd25, %rd15;
	setp.lt.u64 	%p11, %rd26, %rd4;
	selp.b64 	%rd27, 0, %rd4, %p11;
	sub.s64 	%rd28, %rd26, %rd27;
	st.shared.u64 	[%r57], %rd28;
	setp.lt.u64 	%p12, %rd15, %rd25;
	selp.b64 	%rd29, %rd4, 0, %p12;
	sub.s64 	%rd30, %rd15, %rd25;
	add.s64 	%rd31, %rd30, %rd29;
	st.shared.u64 	[%r59], %rd31;
	mov.u32 	%r122, %r6;
	@%p8 bra 	$L__BB2_12;
	setp.eq.s32 	%p13, %r8, 1;
	and.b32  	%r60, %r6, %r17;
	shr.u32 	%r61, %r6, %r14;
	shl.b32 	%r62, %r61, %r121;
	add.s32 	%r63, %r62, %r60;
	add.s32 	%r64, %r60, %r16;
	mul.wide.u32 	%rd32, %r64, 8;
	add.s64 	%rd33, %rd1, %rd32;
	ld.global.u64 	%rd34, [%rd33];
	shl.b32 	%r65, %r63, 3;
	mov.u32 	%r66, shared;
	add.s32 	%r67, %r66, %r65;
	ld.shared.u64 	%rd35, [%r67];
	add.s32 	%r68, %r67, %r18;
	ld.shared.u64 	%rd36, [%r68];
	mul.lo.s64 	%rd37, %rd36, %rd34;
	mul.hi.u64 	%rd38, %rd36, %rd34;
	mul.hi.u64 	%rd39, %rd38, %rd5;
	mul.lo.s64 	%rd40, %rd4, %rd39;
	sub.s64 	%rd41, %rd37, %rd40;
	setp.lt.u64 	%p14, %rd41, %rd4;
	selp.b64 	%rd42, 0, %rd4, %p14;
	sub.s64 	%rd43, %rd41, %rd42;
	setp.lt.u64 	%p15, %rd43, %rd4;
	selp.b64 	%rd44, 0, %rd4, %p15;
	sub.s64 	%rd45, %rd43, %rd44;
	add.s64 	%rd46, %rd45, %rd35;
	setp.lt.u64 	%p16, %rd46, %rd4;
	selp.b64 	%rd47, 0, %rd4, %p16;
	sub.s64 	%rd48, %rd46, %rd47;
	st.shared.u64 	[%r67], %rd48;
	setp.lt.u64 	%p17, %rd35, %rd45;
	selp.b64 	%rd49, %rd4, 0, %p17;
	sub.s64 	%rd50, %rd35, %rd45;
	add.s64 	%rd51, %rd50, %rd49;
	st.shared.u64 	[%r68], %rd51;
	mov.u32 	%r122, %r9;
	@%p13 bra 	$L__BB2_12;
	add.s32 	%r122, %r9, %r5;
	and.b32  	%r69, %r9, %r17;
	shr.u32 	%r70, %r9, %r14;
	shl.b32 	%r71, %r70, %r121;
	add.s32 	%r72, %r71, %r69;
	add.s32 	%r73, %r69, %r16;
	mul.wide.u32 	%rd52, %r73, 8;
	add.s64 	%rd53, %rd1, %rd52;
	ld.global.u64 	%rd54, [%rd53];
	shl.b32 	%r74, %r72, 3;
	mov.u32 	%r75, shared;
	add.s32 	%r76, %r75, %r74;
	ld.shared.u64 	%rd55, [%r76];
	add.s32 	%r77, %r76, %r18;
	ld.shared.u64 	%rd56, [%r77];
	mul.lo.s64 	%rd57, %rd56, %rd54;
	mul.hi.u64 	%rd58, %rd56, %rd54;
	mul.hi.u64 	%rd59, %rd58, %rd5;
	mul.lo.s64 	%rd60, %rd4, %rd59;
	sub.s64 	%rd61, %rd57, %rd60;
	setp.lt.u64 	%p18, %rd61, %rd4;
	selp.b64 	%rd62, 0, %rd4, %p18;
	sub.s64 	%rd63, %rd61, %rd62;
	setp.lt.u64 	%p19, %rd63, %rd4;
	selp.b64 	%rd64, 0, %rd4, %p19;
	sub.s64 	%rd65, %rd63, %rd64;
	add.s64 	%rd66, %rd65, %rd55;
	setp.lt.u64 	%p20, %rd66, %rd4;
	selp.b64 	%rd67, 0, %rd4, %p20;
	sub.s64 	%rd68, %rd66, %rd67;
	st.shared.u64 	[%r76], %rd68;
	setp.lt.u64 	%p21, %rd55, %rd65;
	selp.b64 	%rd69, %rd4, 0, %p21;
	sub.s64 	%rd70, %rd55, %rd65;
	add.s64 	%rd71, %rd70, %rd69;
	st.shared.u64 	[%r77], %rd71;
$L__BB2_12:
	setp.lt.u32 	%p22, %r7, 3;
	@%p22 bra 	$L__BB2_6;
	shl.b32 	%r78, %r5, 1;
	add.s32 	%r125, %r78, %r122;
	add.s32 	%r124, %r11, %r122;
	add.s32 	%r123, %r5, %r122;
$L__BB2_14:
	and.b32  	%r79, %r122, %r17;
	shr.u32 	%r80, %r122, %r14;
	shl.b32 	%r81, %r80, %r121;
	add.s32 	%r82, %r81, %r79;
	add.s32 	%r83, %r79, %r16;
	mul.wide.u32 	%rd72, %r83, 8;
	add.s64 	%rd73, %rd1, %rd72;
	ld.global.u64 	%rd74, [%rd73];
	shl.b32 	%r84, %r82, 3;
	mov.u32 	%r85, shared;
	add.s32 	%r86, %r85, %r84;
	ld.shared.u64 	%rd75, [%r86];
	mov.b32 	%r87, 8;
	shl.b32 	%r88, %r87, %r14;
	add.s32 	%r89, %r86, %r88;
	ld.shared.u64 	%rd76, [%r89];
	mul.lo.s64 	%rd77, %rd76, %rd74;
	mul.hi.u64 	%rd78, %rd76, %rd74;
	mul.hi.u64 	%rd79, %rd78, %rd5;
	mul.lo.s64 	%rd80, %rd4, %rd79;
	sub.s64 	%rd81, %rd77, %rd80;
	setp.lt.u64 	%p23, %rd81, %rd4;
	selp.b64 	%rd82, 0, %rd4, %p23;
	sub.s64 	%rd83, %rd81, %rd82;
	setp.lt.u64 	%p24, %rd83, %rd4;
	selp.b64 	%rd84, 0, %rd4, %p24;
	sub.s64 	%rd85, %rd83, %rd84;
	add.s64 	%rd86, %rd85, %rd75;
	setp.lt.u64 	%p25, %rd86, %rd4;
	selp.b64 	%rd87, 0, %rd4, %p25;
	sub.s64 	%rd88, %rd86, %rd87;
	st.shared.u64 	[%r86], %rd88;
	setp.lt.u64 	%p26, %rd75, %rd85;
	selp.b64 	%rd89, %rd4, 0, %p26;
	sub.s64 	%rd90, %rd75, %rd85;
	add.s64 	%rd91, %rd90, %rd89;
	st.shared.u64 	[%r89], %rd91;
	add.s32 	%r90, %r122, %r5;
	and.b32  	%r91, %r123, %r17;
	shr.u32 	%r92, %r123, %r14;
	shl.b32 	%r93, %r92, %r121;
	add.s32 	%r94, %r93, %r91;
	add.s32 	%r95, %r91, %r16;
	mul.wide.u32 	%rd92, %r95, 8;
	add.s64 	%rd93, %rd1, %rd92;
	ld.global.u64 	%rd94, [%rd93];
	shl.b32 	%r96, %r94, 3;
	add.s32 	%r97, %r85, %r96;
	ld.shared.u64 	%rd95, [%r97];
	add.s32 	%r98, %r97, %r88;
	ld.shared.u64 	%rd96, [%r98];
	mul.lo.s64 	%rd97, %rd96, %rd94;
	mul.hi.u64 	%rd98, %rd96, %rd94;
	mul.hi.u64 	%rd99, %rd98, %rd5;
	mul.lo.s64 	%rd100, %rd4, %rd99;
	sub.s64 	%rd101, %rd97, %rd100;
	setp.lt.u64 	%p27, %rd101, %rd4;
	selp.b64 	%rd102, 0, %rd4, %p27;
	sub.s64 	%rd103, %rd101, %rd102;
	setp.lt.u64 	%p28, %rd103, %rd4;
	selp.b64 	%rd104, 0, %rd4, %p28;
	sub.s64 	%rd105, %rd103, %rd104;
	add.s64 	%rd106, %rd105, %rd95;
	setp.lt.u64 	%p29, %rd106, %rd4;
	selp.b64 	%rd107, 0, %rd4, %p29;
	sub.s64 	%rd108, %rd106, %rd107;
	st.shared.u64 	[%r97], %rd108;
	setp.lt.u64 	%p30, %rd95, %rd105;
	selp.b64 	%rd109, %rd4, 0, %p30;
	sub.s64 	%rd110, %rd95, %rd105;
	add.s64 	%rd111, %rd110, %rd109;
	st.shared.u64 	[%r98], %rd111;
	add.s32 	%r99, %r90, %r5;
	and.b32  	%r100, %r125, %r17;
	shr.u32 	%r101, %r125, %r14;
	shl.b32 	%r102, %r101, %r121;
	add.s32 	%r103, %r102, %r100;
	add.s32 	%r104, %r100, %r16;
	mul.wide.u32 	%rd112, %r104, 8;
	add.s64 	%rd113, %rd1, %rd112;
	ld.global.u64 	%rd114, [%rd113];
	shl.b32 	%r105, %r103, 3;
	add.s32 	%r106, %r85, %r105;
	ld.shared.u64 	%rd115, [%r106];
	add.s32 	%r107, %r106, %r88;
	ld.shared.u64 	%rd116, [%r107];
	mul.lo.s64 	%rd117, %rd116, %rd114;
	mul.hi.u64 	%rd118, %rd116, %rd114;
	mul.hi.u64 	%rd119, %rd118, %rd5;
	mul.lo.s64 	%rd120, %rd4, %rd119;
	sub.s64 	%rd121, %rd117, %rd120;
	setp.lt.u64 	%p31, %rd121, %rd4;
	selp.b64 	%rd122, 0, %rd4, %p31;
	sub.s64 	%rd123, %rd121, %rd122;
	setp.lt.u64 	%p32, %rd123, %rd4;
	selp.b64 	%rd124, 0, %rd4, %p32;
	sub.s64 	%rd125, %rd123, %rd124;
	add.s64 	%rd126, %rd125, %rd115;
	setp.lt.u64 	%p33, %rd126, %rd4;
	selp.b64 	%rd127, 0, %rd4, %p33;
	sub.s64 	%rd128, %rd126, %rd127;
	st.shared.u64 	[%r106], %rd128;
	setp.lt.u64 	%p34, %rd115, %rd125;
	selp.b64 	%rd129, %rd4, 0, %p34;
	sub.s64 	%rd130, %rd115, %rd125;
	add.s64 	%rd131, %rd130, %rd129;
	st.shared.u64 	[%r107], %rd131;
	add.s32 	%r108, %r99, %r5;
	and.b32  	%r109, %r124, %r17;
	shr.u32 	%r110, %r124, %r14;
	shl.b32 	%r111, %r110, %r121;
	add.s32 	%r112, %r111, %r109;
	add.s32 	%r113, %r109, %r16;
	mul.wide.u32 	%rd132, %r113, 8;
	add.s64 	%rd133, %rd1, %rd132;
	ld.global.u64 	%rd134, [%rd133];
	shl.b32 	%r114, %r112, 3;
	add.s32 	%r115, %r85, %r114;
	ld.shared.u64 	%rd135, [%r115];
	add.s32 	%r116, %r115, %r88;
	ld.shared.u64 	%rd136, [%r116];
	mul.lo.s64 	%rd137, %rd136, %rd134;
	mul.hi.u64 	%rd138, %rd136, %rd134;
	mul.hi.u64 	%rd139, %rd138, %rd5;
	mul.lo.s64 	%rd140, %rd4, %rd139;
	sub.s64 	%rd141, %rd137, %rd140;
	setp.lt.u64 	%p35, %rd141, %rd4;
	selp.b64 	%rd142, 0, %rd4, %p35;
	sub.s64 	%rd143, %rd141, %rd142;
	setp.lt.u64 	%p36, %rd143, %rd4;
	selp.b64 	%rd144, 0, %rd4, %p36;
	sub.s64 	%rd145, %rd143, %rd144;
	add.s64 	%rd146, %rd145, %rd135;
	setp.lt.u64 	%p37, %rd146, %rd4;
	selp.b64 	%rd147, 0, %rd4, %p37;
	sub.s64 	%rd148, %rd146, %rd147;
	st.shared.u64 	[%r115], %rd148;
	setp.lt.u64 	%p38, %rd135, %rd145;
	selp.b64 	%rd149, %rd4, 0, %p38;
	sub.s64 	%rd150, %rd135, %rd145;
	add.s64 	%rd151, %rd150, %rd149;
	st.shared.u64 	[%r116], %rd151;
	add.s32 	%r122, %r108, %r5;
	add.s32 	%r125, %r125, %r10;
	add.s32 	%r124, %r124, %r10;
	add.s32 	%r123, %r123, %r10;
	setp.lt.u32 	%p39, %r122, %r4;
	@%p39 bra 	$L__BB2_14;
	bra.uni 	$L__BB2_6;
$L__BB2_15:
	setp.ge.u32 	%p41, %r127, %r35;
	bar.sync 	0;
	@%p41 bra 	$L__BB2_18;
	mov.u32 	%r32, %ntid.x;
	mov.u32 	%r118, shared;
$L__BB2_17:
	shl.b32 	%r117, %r127, 3;
	add.s32 	%r119, %r118, %r117;
	ld.shared.u64 	%rd152, [%r119];
	mul.wide.u32 	%rd153, %r127, 8;
	add.s64 	%rd154, %rd2, %rd153;
	st.global.u64 	[%rd154], %rd152;
	add.s32 	%r127, %r127, %r32;
	setp.lt.u32 	%p42, %r127, %r35;
	@%p42 bra 	$L__BB2_17;
$L__BB2_18:
	ret;

}
	// .globl	four_step_ntt_transpose_kernel
.visible .entry four_step_ntt_transpose_kernel(
	.param .u64 .ptr .align 1 four_step_ntt_transpose_kernel_param_0,
	.param .u64 .ptr .align 1 four_step_ntt_transpose_kernel_param_1,
	.param .u32 four_step_ntt_transpose_kernel_param_2,
	.param .u32 four_step_ntt_transpose_kernel_param_3
)
{
	.reg .pred 	%p<7>;
	.reg .b32 	%r<25>;
	.reg .b64 	%rd<11>;
	// demoted variable
	.shared .align 8 .b8 _ZZ30four_step_ntt_transpose_kernelE4tile[8448];
	ld.param.u64 	%rd1, [four_step_ntt_transpose_kernel_param_0];
	ld.param.u64 	%rd2, [four_step_ntt_transpose_kernel_param_1];
	ld.param.u32 	%r9, [four_step_ntt_transpose_kernel_param_2];
	ld.param.u32 	%r11, [four_step_ntt_transpose_kernel_param_3];
	mov.u32 	%r12, %ctaid.x;
	shl.b32 	%r1, %r12, 5;
	mov.u32 	%r2, %tid.x;
	add.s32 	%r3, %r1, %r2;
	mov.u32 	%r13, %ctaid.y;
	shl.b32 	%r4, %r13, 5;
	mov.u32 	%r5, %tid.y;
	add.s32 	%r14, %r4, %r5;
	setp.ge.u32 	%p1, %r3, %r9;
	setp.ge.u32 	%p2, %r14, %r11;
	or.pred  	%p3, %p1, %p2;
	@%p3 bra 	$L__BB3_2;
	cvta.to.global.u64 	%rd3, %rd1;
	mad.lo.s32 	%r15, %r9, %r14, %r3;
	mul.wide.u32 	%rd4, %r15, 8;
	add.s64 	%rd5, %rd3, %rd4;
	ld.global.u64 	%rd6, [%rd5];
	mov.u32 	%r16, _ZZ30four_step_ntt_transpose_kernelE4tile;
	mad.lo.s32 	%r17, %r5, 264, %r16;
	shl.b32 	%r18, %r2, 3;
	add.s32 	%r19, %r17, %r18;
	st.shared.u64 	[%r19], %rd6;
$L__BB3_2:
	bar.sync 	0;
	add.s32 	%r7, %r4, %r2;
	add.s32 	%r8, %r1, %r5;
	setp.ge.u32 	%p4, %r7, %r11;
	setp.ge.u32 	%p5, %r8, %r9;
	or.pred  	%p6, %p5, %p4;
	@%p6 bra 	$L__BB3_4;
	mov.u32 	%r20, _ZZ30four_step_ntt_transpose_kernelE4tile;
	mad.lo.s32 	%r21, %r2, 264, %r20;
	shl.b32 	%r22, %r5, 3;
	add.s32 	%r23, %r21, %r22;
	ld.shared.u64 	%rd7, [%r23];
	mad.lo.s32 	%r24, %r11, %r8, %r7;
	cvta.to.global.u64 	%rd8, %rd2;
	mul.wide.u32 	%rd9, %r24, 8;
	add.s64 	%rd10, %rd8, %rd9;
	st.global.u64 	[%rd10], %rd7;
$L__BB3_4:
	ret;

}
	// .globl	four_step_intt_rows_kernel
.visible .entry four_step_intt_rows_kernel(
	.param .u64 .ptr .align 1 four_step_intt_rows_kernel_param_0,
	.param .u64 .ptr .align 1 four_step_intt_rows_kernel_param_1,
	.param .u64 four_step_intt_rows_kernel_param_2,
	.param .u32 four_step_intt_rows_kernel_param_3,
	.param .u32 four_step_intt_rows_kernel_param_4,
	.param .u32 four_step_intt_rows_kernel_param_5,
	.param .u64 four_step_intt_rows_kernel_param_6,
	.param .u64 four_step_intt_rows_kernel_param_7
)
{
	.reg .pred 	%p<47>;
	.reg .b32 	%r<145>;
	.reg .b64 	%rd<167>;

	ld.param.u64 	%rd3, [four_step_intt_rows_kernel_param_0];
	ld.param.u64 	%rd7, [four_step_intt_rows_kernel_param_1];
	ld.param.u32 	%r36, [four_step_intt_rows_kernel_param_3];
	ld.param.u32 	%r38, [four_step_intt_rows_kernel_param_4];
	ld.param.u32 	%r137, [four_step_intt_rows_kernel_param_5];
	ld.param.u64 	%rd5, [four_step_intt_rows_kernel_param_6];
	ld.param.u64 	%rd6, [four_step_intt_rows_kernel_param_7];
	cvta.to.global.u64 	%rd1, %rd7;
	mov.u32 	%r1, %ctaid.x;
	setp.ge.u32 	%p1, %r1, %r38;
	@%p1 bra 	$L__BB4_21;
	cvta.to.global.u64 	%rd8, %rd3;
	mov.u32 	%r144, %tid.x;
	mul.lo.s32 	%r39, %r36, %r1;
	mul.wide.u32 	%rd9, %r39, 8;
	add.s64 	%rd2, %rd8, %rd9;
	setp.ge.u32 	%p2, %r144, %r36;
	@%p2 bra 	$L__BB4_4;
	mov.u32 	%r3, %ntid.x;
	mov.u32 	%r41, shared;
	mov.u32 	%r135, %r144;
$L__BB4_3:
	mul.wide.u32 	%rd10, %r135, 8;
	add.s64 	%rd11, %rd2, %rd10;
	ld.global.u64 	%rd12, [%rd11];
	shl.b32 	%r40, %r135, 3;
	add.s32 	%r42, %r41, %r40;
	st.shared.u64 	[%r42], %rd12;
	add.s32 	%r135, %r135, %r3;
	setp.lt.u32 	%p3, %r135, %r36;
	@%p3 bra 	$L__BB4_3;
$L__BB4_4:
	add.s32 	%r136, %r137, -1;
	setp.lt.s32 	%p4, %r136, 0;
	@%p4 bra 	$L__BB4_15;
	shr.u32 	%r5, %r36, 1;
	mov.u32 	%r6, %ntid.x;
	add.s32 	%r7, %r144, %r6;
	max.u32 	%r43, %r5, %r7;
	setp.lt.u32 	%p5, %r7, %r5;
	selp.u32 	%r44, 1, 0, %p5;
	add.s32 	%r45, %r7, %r44;
	sub.s32 	%r46, %r43, %r45;
	div.u32 	%r47, %r46, %r6;
	add.s32 	%r8, %r47, %r44;
	add.s32 	%r9, %r7, %r6;
	bra.uni 	$L__BB4_7;
$L__BB4_6:
	add.s32 	%r136, %r137, -1;
	setp.eq.s32 	%p40, %r137, 0;
	@%p40 bra 	$L__BB4_15;
$L__BB4_7:
	mov.u32 	%r14, %r137;
	mov.u32 	%r137, %r136;
	setp.ge.u32 	%p6, %r144, %r5;
	bar.sync 	0;
	@%p6 bra 	$L__BB4_6;
	and.b32  	%r48, %r8, 3;
	setp.eq.s32 	%p7, %r48, 3;
	mov.u32 	%r138, %r144;
	@%p7 bra 	$L__BB4_12;
	and.b32  	%r49, %r8, 3;
	setp.eq.s32 	%p8, %r49, 0;
	mov.b32 	%r50, 1;
	shl.b32 	%r51, %r50, %r14;
	shr.u32 	%r52, %r51, 1;
	add.s32 	%r53, %r52, -1;
	and.b32  	%r54, %r144, %r53;
	shr.u32 	%r55, %r144, %r137;
	shl.b32 	%r56, %r55, %r14;
	add.s32 	%r57, %r56, %r54;
	add.s32 	%r58, %r54, %r52;
	mul.wide.u32 	%rd13, %r58, 8;
	add.s64 	%rd14, %rd1, %rd13;
	ld.global.u64 	%rd15, [%rd14];
	shl.b32 	%r59, %r57, 3;
	mov.u32 	%r60, shared;
	add.s32 	%r61, %r60, %r59;
	ld.shared.u64 	%rd16, [%r61];
	shl.b32 	%r15, %r52, 3;
	add.s32 	%r62, %r61, %r15;
	ld.shared.u64 	%rd17, [%r62];
	add.s64 	%rd18, %rd17, %rd16;
	setp.lt.u64 	%p9, %rd18, %rd5;
	selp.b64 	%rd19, 0, %rd5, %p9;
	sub.s64 	%rd20, %rd18, %rd19;
	st.shared.u64 	[%r61], %rd20;
	setp.lt.u64 	%p10, %rd16, %rd17;
	selp.b64 	%rd21, %rd5, 0, %p10;
	sub.s64 	%rd22, %rd16, %rd17;
	add.s64 	%rd23, %rd22, %rd21;
	mul.lo.s64 	%rd24, %rd23, %rd15;
	mul.hi.u64 	%rd25, %rd23, %rd15;
	mul.hi.u64 	%rd26, %rd25, %rd6;
	mul.lo.s64 	%rd27, %rd5, %rd26;
	sub.s64 	%rd28, %rd24, %rd27;
	setp.lt.u64 	%p11, %rd28, %rd5;
	selp.b64 	%rd29, 0, %rd5, %p11;
	sub.s64 	%rd30, %rd28, %rd29;
	setp.lt.u64 	%p12, %rd30, %rd5;
	selp.b64 	%rd31, 0, %rd5, %p12;
	sub.s64 	%rd32, %rd30, %rd31;
	st.shared.u64 	[%r62], %rd32;
	mov.u32 	%r138, %r7;
	@%p8 bra 	$L__BB4_12;
	and.b32  	%r63, %r8, 3;
	setp.eq.s32 	%p13, %r63, 1;
	mov.b32 	%r64, 1;
	shl.b32 	%r65, %r64, %r14;
	shr.u32 	%r16, %r65, 1;
	add.s32 	%r66, %r16, -1;
	and.b32  	%r67, %r7, %r66;
	shr.u32 	%r68, %r7, %r137;
	shl.b32 	%r69, %r68, %r14;
	add.s32 	%r70, %r69, %r67;
	add.s32 	%r71, %r67, %r16;
	mul.wide.u32 	%rd33, %r71, 8;
	add.s64 	%rd34, %rd1, %rd33;
	ld.global.u64 	%rd35, [%rd34];
	shl.b32 	%r72, %r70, 3;
	mov.u32 	%r73, shared;
	add.s32 	%r74, %r73, %r72;
	ld.shared.u64 	%rd36, [%r74];
	add.s32 	%r75, %r74, %r15;
	ld.shared.u64 	%rd37, [%r75];
	add.s64 	%rd38, %rd37, %rd36;
	setp.lt.u64 	%p14, %rd38, %rd5;
	selp.b64 	%rd39, 0, %rd5, %p14;
	sub.s64 	%rd40, %rd38, %rd39;
	st.shared.u64 	[%r74], %rd40;
	setp.lt.u64 	%p15, %rd36, %rd37;
	selp.b64 	%rd41, %rd5, 0, %p15;
	sub.s64 	%rd42, %rd36, %rd37;
	add.s64 	%rd43, %rd42, %rd41;
	mul.lo.s64 	%rd44, %rd43, %rd35;
	mul.hi.u64 	%rd45, %rd43, %rd35;
	mul.hi.u64 	%rd46, %rd45, %rd6;
	mul.lo.s64 	%rd47, %rd5, %rd46;
	sub.s64 	%rd48, %rd44, %rd47;
	setp.lt.u64 	%p16, %rd48, %rd5;
	selp.b64 	%rd49, 0, %rd5, %p16;
	sub.s64 	%rd50, %rd48, %rd49;
	setp.lt.u64 	%p17, %rd50, %rd5;
	selp.b64 	%rd51, 0, %rd5, %p17;
	sub.s64 	%rd52, %rd50, %rd51;
	st.shared.u64 	[%r75], %rd52;
	mov.u32 	%r138, %r9;
	@%p13 bra 	$L__BB4_12;
	add.s32 	%r138, %r9, %r6;
	add.s32 	%r76, %r16, -1;
	and.b32  	%r77, %r9, %r76;
	shr.u32 	%r78, %r9, %r137;
	shl.b32 	%r79, %r78, %r14;
	add.s32 	%r80, %r79, %r77;
	add.s32 	%r81, %r77, %r16;
	mul.wide.u32 	%rd53, %r81, 8;
	add.s64 	%rd54, %rd1, %rd53;
	ld.global.u64 	%rd55, [%rd54];
	shl.b32 	%r82, %r80, 3;
	mov.u32 	%r83, shared;
	add.s32 	%r84, %r83, %r82;
	ld.shared.u64 	%rd56, [%r84];
	add.s32 	%r85, %r84, %r15;
	ld.shared.u64 	%rd57, [%r85];
	add.s64 	%rd58, %rd57, %rd56;
	setp.lt.u64 	%p18, %rd58, %rd5;
	selp.b64 	%rd59, 0, %rd5, %p18;
	sub.s64 	%rd60, %rd58, %rd59;
	st.shared.u64 	[%r84], %rd60;
	setp.lt.u64 	%p19, %rd56, %rd57;
	selp.b64 	%rd61, %rd5, 0, %p19;
	sub.s64 	%rd62, %rd56, %rd57;
	add.s64 	%rd63, %rd62, %rd61;
	mul.lo.s64 	%rd64, %rd63, %rd55;
	mul.hi.u64 	%rd65, %rd63, %rd55;
	mul.hi.u64 	%rd66, %rd65, %rd6;
	mul.lo.s64 	%rd67, %rd5, %rd66;
	sub.s64 	%rd68, %rd64, %rd67;
	setp.lt.u64 	%p20, %rd68, %rd5;
	selp.b64 	%rd69, 0, %rd5, %p20;
	sub.s64 	%rd70, %rd68, %rd69;
	setp.lt.u64 	%p21, %rd70, %rd5;
	selp.b64 	%rd71, 0, %rd5, %p21;
	sub.s64 	%rd72, %rd70, %rd71;
	st.shared.u64 	[%r85], %rd72;
$L__BB4_12:
	setp.lt.u32 	%p22, %r8, 3;
	@%p22 bra 	$L__BB4_6;
	shl.b32 	%r86, %r6, 1;
	add.s32 	%r141, %r86, %r138;
	mad.lo.s32 	%r140, %r6, 3, %r138;
	add.s32 	%r139, %r6, %r138;
$L__BB4_14:
	mov.b32 	%r87, 1;
	shl.b32 	%r88, %r87, %r14;
	shr.u32 	%r89, %r88, 1;
	add.s32 	%r90, %r89, -1;
	and.b32  	%r91, %r138, %r90;
	shr.u32 	%r92, %r138, %r137;
	shl.b32 	%r93, %r92, %r14;
	add.s32 	%r94, %r93, %r91;
	add.s32 	%r95, %r91, %r89;
	mul.wide.u32 	%rd73, %r95, 8;
	add.s64 	%rd74, %rd1, %rd73;
	ld.global.u64 	%rd75, [%rd74];
	shl.b32 	%r96, %r94, 3;
	mov.u32 	%r97, shared;
	add.s32 	%r98, %r97, %r96;
	ld.shared.u64 	%rd76, [%r98];
	shl.b32 	%r99, %r89, 3;
	add.s32 	%r100, %r98, %r99;
	ld.shared.u64 	%rd77, [%r100];
	add.s64 	%rd78, %rd77, %rd76;
	setp.lt.u64 	%p23, %rd78, %rd5;
	selp.b64 	%rd79, 0, %rd5, %p23;
	sub.s64 	%rd80, %rd78, %rd79;
	st.shared.u64 	[%r98], %rd80;
	setp.lt.u64 	%p24, %rd76, %rd77;
	selp.b64 	%rd81, %rd5, 0, %p24;
	sub.s64 	%rd82, %rd76, %rd77;
	add.s64 	%rd83, %rd82, %rd81;
	mul.lo.s64 	%rd84, %rd83, %rd75;
	mul.hi.u64 	%rd85, %rd83, %rd75;
	mul.hi.u64 	%rd86, %rd85, %rd6;
	mul.lo.s64 	%rd87, %rd5, %rd86;
	sub.s64 	%rd88, %rd84, %rd87;
	setp.lt.u64 	%p25, %rd88, %rd5;
	selp.b64 	%rd89, 0, %rd5, %p25;
	sub.s64 	%rd90, %rd88, %rd89;
	setp.lt.u64 	%p26, %rd90, %rd5;
	selp.b64 	%rd91, 0, %rd5, %p26;
	sub.s64 	%rd92, %rd90, %rd91;
	st.shared.u64 	[%r100], %rd92;
	add.s32 	%r101, %r138, %r6;
	and.b32  	%r102, %r139, %r90;
	shr.u32 	%r103, %r139, %r137;
	shl.b32 	%r104, %r103, %r14;
	add.s32 	%r105, %r104, %r102;
	add.s32 	%r106, %r102, %r89;
	mul.wide.u32 	%rd93, %r106, 8;
	add.s64 	%rd94, %rd1, %rd93;
	ld.global.u64 	%rd95, [%rd94];
	shl.b32 	%r107, %r105, 3;
	add.s32 	%r108, %r97, %r107;
	ld.shared.u64 	%rd96, [%r108];
	add.s32 	%r109, %r108, %r99;
	ld.shared.u64 	%rd97, [%r109];
	add.s64 	%rd98, %rd97, %rd96;
	setp.lt.u64 	%p27, %rd98, %rd5;
	selp.b64 	%rd99, 0, %rd5, %p27;
	sub.s64 	%rd100, %rd98, %rd99;
	st.shared.u64 	[%r108], %rd100;
	setp.lt.u64 	%p28, %rd96, %rd97;
	selp.b64 	%rd101, %rd5, 0, %p28;
	sub.s64 	%rd102, %rd96, %rd97;
	add.s64 	%rd103, %rd102, %rd101;
	mul.lo.s64 	%rd104, %rd103, %rd95;
	mul.hi.u64 	%rd105, %rd103, %rd95;
	mul.hi.u64 	%rd106, %rd105, %rd6;
	mul.lo.s64 	%rd107, %rd5, %rd106;
	sub.s64 	%rd108, %rd104, %rd107;
	setp.lt.u64 	%p29, %rd108, %rd5;
	selp.b64 	%rd109, 0, %rd5, %p29;
	sub.s64 	%rd110, %rd108, %rd109;
	setp.lt.u64 	%p30, %rd110, %rd5;
	selp.b64 	%rd111, 0, %rd5, %p30;
	sub.s64 	%rd112, %rd110, %rd111;
	st.shared.u64 	[%r109], %rd112;
	add.s32 	%r110, %r101, %r6;
	and.b32  	%r111, %r141, %r90;
	shr.u32 	%r112, %r141, %r137;
	shl.b32 	%r113, %r112, %r14;
	add.s32 	%r114, %r113, %r111;
	add.s32 	%r115, %r111, %r89;
	mul.wide.u32 	%rd113, %r115, 8;
	add.s64 	%rd114, %rd1, %rd113;
	ld.global.u64 	%rd115, [%rd114];
	shl.b32 	%r116, %r114, 3;
	add.s32 	%r117, %r97, %r116;
	ld.shared.u64 	%rd116, [%r117];
	add.s32 	%r118, %r117, %r99;
	ld.shared.u64 	%rd117, [%r118];
	add.s64 	%rd118, %rd117, %rd116;
	setp.lt.u64 	%p31, %rd118, %rd5;
	selp.b64 	%rd119, 0, %rd5, %p31;
	sub.s64 	%rd120, %rd118, %rd119;
	st.shared.u64 	[%r117], %rd120;
	setp.lt.u64 	%p32, %rd116, %rd117;
	selp.b64 	%rd121, %rd5, 0, %p32;
	sub.s64 	%rd122, %rd116, %rd117;
	add.s64 	%rd123, %rd122, %rd121;
	mul.lo.s64 	%rd124, %rd123, %rd115;
	mul.hi.u64 	%rd125, %rd123, %rd115;
	mul.hi.u64 	%rd126, %rd125, %rd6;
	mul.lo.s64 	%rd127, %rd5, %rd126;
	sub.s64 	%rd128, %rd124, %rd127;
	setp.lt.u64 	%p33, %rd128, %rd5;
	selp.b64 	%rd129, 0, %rd5, %p33;
	sub.s64 	%rd130, %rd128, %rd129;
	setp.lt.u64 	%p34, %rd130, %rd5;
	selp.b64 	%rd131, 0, %rd5, %p34;
	sub.s64 	%rd132, %rd130, %rd131;
	st.shared.u64 	[%r118], %rd132;
	add.s32 	%r119, %r110, %r6;
	and.b32  	%r120, %r140, %r90;
	shr.u32 	%r121, %r140, %r137;
	shl.b32 	%r122, %r121, %r14;
	add.s32 	%r123, %r122, %r120;
	add.s32 	%r124, %r120, %r89;
	mul.wide.u32 	%rd133, %r124, 8;
	add.s64 	%rd134, %rd1, %rd133;
	ld.global.u64 	%rd135, [%rd134];
	shl.b32 	%r125, %r123, 3;
	add.s32 	%r126, %r97, %r125;
	ld.shared.u64 	%rd136, [%r126];
	add.s32 	%r127, %r126, %r99;
	ld.shared.u64 	%rd137, [%r127];
	add.s64 	%rd138, %rd137, %rd136;
	setp.lt.u64 	%p35, %rd138, %rd5;
	selp.b64 	%rd139, 0, %rd5, %p35;
	sub.s64 	%rd140, %rd138, %rd139;
	st.shared.u64 	[%r126], %rd140;
	setp.lt.u64 	%p36, %rd136, %rd137;
	selp.b64 	%rd141, %rd5, 0, %p36;
	sub.s64 	%rd142, %rd136, %rd137;
	add.s64 	%rd143, %rd142, %rd141;
	mul.lo.s64 	%rd144, %rd143, %rd135;
	mul.hi.u64 	%rd145, %rd143, %rd135;
	mul.hi.u64 	%rd146, %rd145, %rd6;
	mul.lo.s64 	%rd147, %rd5, %rd146;
	sub.s64 	%rd148, %rd144, %rd147;
	setp.lt.u64 	%p37, %rd148, %rd5;
	selp.b64 	%rd149, 0, %rd5, %p37;
	sub.s64 	%rd150, %rd148, %rd149;
	setp.lt.u64 	%p38, %rd150, %rd5;
	selp.b64 	%rd151, 0, %rd5, %p38;
	sub.s64 	%rd152, %rd150, %rd151;
	st.shared.u64 	[%r127], %rd152;
	add.s32 	%r138, %r119, %r6;
	shl.b32 	%r128, %r6, 2;
	add.s32 	%r141, %r141, %r128;
	add.s32 	%r140, %r140, %r128;
	add.s32 	%r139, %r139, %r128;
	setp.lt.u32 	%p39, %r138, %r5;
	@%p39 bra 	$L__BB4_14;
	bra.uni 	$L__BB4_6;
$L__BB4_15:
	setp.ge.u32 	%p41, %r144, %r36;
	bar.sync 	0;
	@%p41 bra 	$L__BB4_18;
	mov.u32 	%r30, %ntid.x;
	mov.u32 	%r130, shared;
	mov.u32 	%r143, %r144;
$L__BB4_17:
	ld.param.u64 	%rd166, [four_step_intt_rows_kernel_param_2];
	shl.b32 	%r129, %r143, 3;
	add.s32 	%r131, %r130, %r129;
	ld.shared.u64 	%rd153, [%r131];
	mul.lo.s64 	%rd154, %rd153, %rd166;
	mul.hi.u64 	%rd155, %rd153, %rd166;
	mul.hi.u64 	%rd156, %rd155, %rd6;
	mul.lo.s64 	%rd157, %rd5, %rd156;
	sub.s64 	%rd158, %rd154, %rd157;
	setp.lt.u64 	%p42, %rd158, %rd5;
	selp.b64 	%rd159, 0, %rd5, %p42;
	sub.s64 	%rd160, %rd158, %rd159;
	setp.lt.u64 	%p43, %rd160, %rd5;
	selp.b64 	%rd161, 0, %rd5, %p43;
	sub.s64 	%rd162, %rd160, %rd161;
	st.shared.u64 	[%r131], %rd162;
	add.s32 	%r143, %r143, %r30;
	setp.lt.u32 	%p44, %r143, %r36;
	@%p44 bra 	$L__BB4_17;
$L__BB4_18:
	setp.ge.u32 	%p45, %r144, %r36;
	bar.sync 	0;
	@%p45 bra 	$L__BB4_21;
	mov.u32 	%r33, %ntid.x;
	mov.u32 	%r133, shared;
$L__BB4_20:
	shl.b32 	%r132, %r144, 3;
	add.s32 	%r134, %r133, %r132;
	ld.shared.u64 	%rd163, [%r134];
	mul.wide.u32 	%rd164, %r144, 8;
	add.s64 	%rd165, %rd2, %rd164;
	st.global.u64 	[%rd165], %rd163;
	add.s32 	%r144, %r144, %r33;
	setp.lt.u32 	%p46, %r144, %r36;
	@%p46 bra 	$L__BB4_20;
$L__BB4_21:
	ret;

}
	// .globl	four_step_intt_twiddle_kernel
.visible .entry four_step_intt_twiddle_kernel(
	.param .u64 .ptr .align 1 four_step_intt_twiddle_kernel_param_0,
	.param .u64 .ptr .align 1 four_step_intt_twiddle_kernel_param_1,
	.param .u32 four_step_intt_twiddle_kernel_param_2,
	.param .u32 four_step_intt_twiddle_kernel_param_3,
	.param .u64 four_step_intt_twiddle_kernel_param_4,
	.param .u64 four_step_intt_twiddle_kernel_param_5
)
{
	.reg .pred 	%p<4>;
	.reg .b32 	%r<8>;
	.reg .b64 	%rd<21>;

	ld.param.u64 	%rd1, [four_step_intt_twiddle_kernel_param_0];
	ld.param.u64 	%rd2, [four_step_intt_twiddle_kernel_param_1];
	ld.param.u32 	%r2, [four_step_intt_twiddle_kernel_param_2];
	ld.param.u32 	%r3, [four_step_intt_twiddle_kernel_param_3];
	ld.param.u64 	%rd3, [four_step_intt_twiddle_kernel_param_4];
	ld.param.u64 	%rd4, [four_step_intt_twiddle_kernel_param_5];
	mov.u32 	%r4, %ctaid.x;
	mov.u32 	%r5, %ntid.x;
	mov.u32 	%r6, %tid.x;
	mad.lo.s32 	%r1, %r4, %r5, %r6;
	mul.lo.s32 	%r7, %r3, %r2;
	setp.ge.u32 	%p1, %r1, %r7;
	@%p1 bra 	$L__BB5_2;
	cvta.to.global.u64 	%rd5, %rd2;
	cvta.to.global.u64 	%rd6, %rd1;
	mul.wide.u32 	%rd7, %r1, 8;
	add.s64 	%rd8, %rd5, %rd7;
	ld.global.u64 	%rd9, [%rd8];
	add.s64 	%rd10, %rd6, %rd7;
	ld.global.u64 	%rd11, [%rd10];
	mul.lo.s64 	%rd12, %rd11, %rd9;
	mul.hi.u64 	%rd13, %rd11, %rd9;
	mul.hi.u64 	%rd14, %rd13, %rd4;
	mul.lo.s64 	%rd15, %rd3, %rd14;
	sub.s64 	%rd16, %rd12, %rd15;
	setp.lt.u64 	%p2, %rd16, %rd3;
	selp.b64 	%rd17, 0, %rd3, %p2;
	sub.s64 	%rd18, %rd16, %rd17;
	setp.lt.u64 	%p3, %rd18, %rd3;
	selp.b64 	%rd19, 0, %rd3, %p3;
	sub.s64 	%rd20, %rd18, %rd19;
	st.global.u64 	[%rd10], %rd20;
$L__BB5_2:
	ret;

}
	// .globl	four_step_intt_columns_kernel
.visible .entry four_step_intt_columns_kernel(
	.param .u64 .ptr .align 1 four_step_intt_columns_kernel_param_0,
	.param .u64 .ptr .align 1 four_step_intt_columns_kernel_param_1,
	.param .u64 four_step_intt_columns_kernel_param_2,
	.param .u32 four_step_intt_columns_kernel_param_3,
	.param .u32 four_step_intt_columns_kernel_param_4,
	.param .u32 four_step_intt_columns_kernel_param_5,
	.param .u64 four_step_intt_columns_kernel_param_6,
	.param .u64 four_step_intt_columns_kernel_param_7
)
{
	.reg .pred 	%p<47>;
	.reg .b32 	%r<135>;
	.reg .b64 	%rd<164>;

	ld.param.u64 	%rd6, [four_step_intt_columns_kernel_param_0];
	ld.param.u64 	%rd7, [four_step_intt_columns_kernel_param_1];
	ld.param.u64 	%rd3, [four_step_intt_columns_kernel_param_2];
	ld.param.u32 	%r39, [four_step_intt_columns_kernel_param_3];
	ld.param.u32 	%r40, [four_step_intt_columns_kernel_param_4];
	ld.param.u32 	%r127, [four_step_intt_columns_kernel_param_5];
	ld.param.u64 	%rd4, [four_step_intt_columns_kernel_param_6];
	ld.param.u64 	%rd5, [four_step_intt_columns_kernel_param_7];
	cvta.to.global.u64 	%rd1, %rd7;
	cvta.to.global.u64 	%rd2, %rd6;
	mov.u32 	%r1, %ctaid.x;
	setp.ge.u32 	%p1, %r1, %r39;
	@%p1 bra 	$L__BB6_21;
	mov.u32 	%r134, %tid.x;
	setp.ge.u32 	%p2, %r134, %r40;
	@%p2 bra 	$L__BB6_4;
	mov.u32 	%r3, %ntid.x;
	mov.u32 	%r44, shared;
	mov.u32 	%r125, %r134;
$L__BB6_3:
	mad.lo.s32 	%r42, %r125, %r39, %r1;
	mul.wide.u32 	%rd8, %r42, 8;
	add.s64 	%rd9, %rd2, %rd8;
	ld.global.u64 	%rd10, [%rd9];
	shl.b32 	%r43, %r125, 3;
	add.s32 	%r45, %r44, %r43;
	st.shared.u64 	[%r45], %rd10;
	add.s32 	%r125, %r125, %r3;
	setp.lt.u32 	%p3, %r125, %r40;
	@%p3 bra 	$L__BB6_3;
$L__BB6_4:
	add.s32 	%r126, %r127, -1;
	setp.lt.s32 	%p4, %r126, 0;
	@%p4 bra 	$L__BB6_15;
	shr.u32 	%r5, %r40, 1;
	mov.u32 	%r6, %ntid.x;
	add.s32 	%r7, %r134, %r6;
	max.u32 	%r46, %r5, %r7;
	setp.lt.u32 	%p5, %r7, %r5;
	selp.u32 	%r47, 1, 0, %p5;
	add.s32 	%r48, %r7, %r47;
	sub.s32 	%r49, %r46, %r48;
	div.u32 	%r50, %r49, %r6;
	add.s32 	%r8, %r50, %r47;
	and.b32  	%r9, %r8, 3;
	add.s32 	%r10, %r7, %r6;
	shl.b32 	%r11, %r6, 2;
	bra.uni 	$L__BB6_7;
$L__BB6_6:
	add.s32 	%r126, %r127, -1;
	setp.eq.s32 	%p40, %r127, 0;
	@%p40 bra 	$L__BB6_15;
$L__BB6_7:
	mov.u32 	%r16, %r127;
	mov.u32 	%r127, %r126;
	setp.ge.u32 	%p6, %r134, %r5;
	mov.b32 	%r51, 1;
	shl.b32 	%r52, %r51, %r16;
	shr.u32 	%r17, %r52, 1;
	bar.sync 	0;
	@%p6 bra 	$L__BB6_6;
	setp.eq.s32 	%p7, %r9, 3;
	add.s32 	%r18, %r17, -1;
	mov.u32 	%r128, %r134;
	@%p7 bra 	$L__BB6_12;
	setp.eq.s32 	%p8, %r9, 0;
	and.b32  	%r53, %r134, %r18;
	shr.u32 	%r54, %r134, %r127;
	shl.b32 	%r55, %r54, %r16;
	add.s32 	%r56, %r55, %r53;
	add.s32 	%r57, %r53, %r17;
	mul.wide.u32 	%rd11, %r57, 8;
	add.s64 	%rd12, %rd1, %rd11;
	ld.global.u64 	%rd13, [%rd12];
	shl.b32 	%r58, %r56, 3;
	mov.u32 	%r59, shared;
	add.s32 	%r60, %r59, %r58;
	ld.shared.u64 	%rd14, [%r60];
	shl.b32 	%r19, %r17, 3;
	add.s32 	%r61, %r60, %r19;
	ld.shared.u64 	%rd15, [%r61];
	add.s64 	%rd16, %rd15, %rd14;
	setp.lt.u64 	%p9, %rd16, %rd4;
	selp.b64 	%rd17, 0, %rd4, %p9;
	sub.s64 	%rd18, %rd16, %rd17;
	st.shared.u64 	[%r60], %rd18;
	setp.lt.u64 	%p10, %rd14, %rd15;
	selp.b64 	%rd19, %rd4, 0, %p10;
	sub.s64 	%rd20, %rd14, %rd15;
	add.s64 	%rd21, %rd20, %rd19;
	mul.lo.s64 	%rd22, %rd21, %rd13;
	mul.hi.u64 	%rd23, %rd21, %rd13;
	mul.hi.u64 	%rd24, %rd23, %rd5;
	mul.lo.s64 	%rd25, %rd4, %rd24;
	sub.s64 	%rd26, %rd22, %rd25;
	setp.lt.u64 	%p11, %rd26, %rd4;
	selp.b64 	%rd27, 0, %rd4, %p11;
	sub.s64 	%rd28, %rd26, %rd27;
	setp.lt.u64 	%p12, %rd28, %rd4;
	selp.b64 	%rd29, 0, %rd4, %p12;
	sub.s64 	%rd30, %rd28, %rd29;
	st.shared.u64 	[%r61], %rd30;
	mov.u32 	%r128, %r7;
	@%p8 bra 	$L__BB6_12;
	setp.eq.s32 	%p13, %r9, 1;
	and.b32  	%r62, %r7, %r18;
	shr.u32 	%r63, %r7, %r127;
	shl.b32 	%r64, %r63, %r16;
	add.s32 	%r65, %r64, %r62;
	add.s32 	%r66, %r62, %r17;
	mul.wide.u32 	%rd31, %r66, 8;
	add.s64 	%rd32, %rd1, %rd31;
	ld.global.u64 	%rd33, [%rd32];
	shl.b32 	%r67, %r65, 3;
	mov.u32 	%r68, shared;
	add.s32 	%r69, %r68, %r67;
	ld.shared.u64 	%rd34, [%r69];
	add.s32 	%r70, %r69, %r19;
	ld.shared.u64 	%rd35, [%r70];
	add.s64 	%rd36, %rd35, %rd34;
	setp.lt.u64 	%p14, %rd36, %rd4;
	selp.b64 	%rd37, 0, %rd4, %p14;
	sub.s64 	%rd38, %rd36, %rd37;
	st.shared.u64 	[%r69], %rd38;
	setp.lt.u64 	%p15, %rd34, %rd35;
	selp.b64 	%rd39, %rd4, 0, %p15;
	sub.s64 	%rd40, %rd34, %rd35;
	add.s64 	%rd41, %rd40, %rd39;
	mul.lo.s64 	%rd42, %rd41, %rd33;
	mul.hi.u64 	%rd43, %rd41, %rd33;
	mul.hi.u64 	%rd44, %rd43, %rd5;
	mul.lo.s64 	%rd45, %rd4, %rd44;
	sub.s64 	%rd46, %rd42, %rd45;
	setp.lt.u64 	%p16, %rd46, %rd4;
	selp.b64 	%rd47, 0, %rd4, %p16;
	sub.s64 	%rd48, %rd46, %rd47;
	setp.lt.u64 	%p17, %rd48, %rd4;
	selp.b64 	%rd49, 0, %rd4, %p17;
	sub.s64 	%rd50, %rd48, %rd49;
	st.shared.u64 	[%r70], %rd50;
	mov.u32 	%r128, %r10;
	@%p13 bra 	$L__BB6_12;
	add.s32 	%r128, %r10, %r6;
	and.b32  	%r71, %r10, %r18;
	shr.u32 	%r72, %r10, %r127;
	shl.b32 	%r73, %r72, %r16;
	add.s32 	%r74, %r73, %r71;
	add.s32 	%r75, %r71, %r17;
	mul.wide.u32 	%rd51, %r75, 8;
	add.s64 	%rd52, %rd1, %rd51;
	ld.global.u64 	%rd53, [%rd52];
	shl.b32 	%r76, %r74, 3;
	mov.u32 	%r77, shared;
	add.s32 	%r78, %r77, %r76;
	ld.shared.u64 	%rd54, [%r78];
	add.s32 	%r79, %r78, %r19;
	ld.shared.u64 	%rd55, [%r79];
	add.s64 	%rd56, %rd55, %rd54;
	setp.lt.u64 	%p18, %rd56, %rd4;
	selp.b64 	%rd57, 0, %rd4, %p18;
	sub.s64 	%rd58, %rd56, %rd57;
	st.shared.u64 	[%r78], %rd58;
	setp.lt.u64 	%p19, %rd54, %rd55;
	selp.b64 	%rd59, %rd4, 0, %p19;
	sub.s64 	%rd60, %rd54, %rd55;
	add.s64 	%rd61, %rd60, %rd59;
	mul.lo.s64 	%rd62, %rd61, %rd53;
	mul.hi.u64 	%rd63, %rd61, %rd53;
	mul.hi.u64 	%rd64, %rd63, %rd5;
	mul.lo.s64 	%rd65, %rd4, %rd64;
	sub.s64 	%rd66, %rd62, %rd65;
	setp.lt.u64 	%p20, %rd66, %rd4;
	selp.b64 	%rd67, 0, %rd4, %p20;
	sub.s64 	%rd68, %rd66, %rd67;
	setp.lt.u64 	%p21, %rd68, %rd4;
	selp.b64 	%rd69, 0, %rd4, %p21;
	sub.s64 	%rd70, %rd68, %rd69;
	st.shared.u64 	[%r79], %rd70;
$L__BB6_12:
	setp.lt.u32 	%p22, %r8, 3;
	@%p22 bra 	$L__BB6_6;
	shl.b32 	%r80, %r6, 1;
	add.s32 	%r131, %r80, %r128;
	mad.lo.s32 	%r130, %r6, 3, %r128;
	add.s32 	%r129, %r6, %r128;
$L__BB6_14:
	and.b32  	%r81, %r128, %r18;
	shr.u32 	%r82, %r128, %r127;
	shl.b32 	%r83, %r82, %r16;
	add.s32 	%r84, %r83, %r81;
	add.s32 	%r85, %r81, %r17;
	mul.wide.u32 	%rd71, %r85, 8;
	add.s64 	%rd72, %rd1, %rd71;
	ld.global.u64 	%rd73, [%rd72];
	shl.b32 	%r86, %r84, 3;
	mov.u32 	%r87, shared;
	add.s32 	%r88, %r87, %r86;
	ld.shared.u64 	%rd74, [%r88];
	shl.b32 	%r89, %r17, 3;
	add.s32 	%r90, %r88, %r89;
	ld.shared.u64 	%rd75, [%r90];
	add.s64 	%rd76, %rd75, %rd74;
	setp.lt.u64 	%p23, %rd76, %rd4;
	selp.b64 	%rd77, 0, %rd4, %p23;
	sub.s64 	%rd78, %rd76, %rd77;
	st.shared.u64 	[%r88], %rd78;
	setp.lt.u64 	%p24, %rd74, %rd75;
	selp.b64 	%rd79, %rd4, 0, %p24;
	sub.s64 	%rd80, %rd74, %rd75;
	add.s64 	%rd81, %rd80, %rd79;
	mul.lo.s64 	%rd82, %rd81, %rd73;
	mul.hi.u64 	%rd83, %rd81, %rd73;
	mul.hi.u64 	%rd84, %rd83, %rd5;
	mul.lo.s64 	%rd85, %rd4, %rd84;
	sub.s64 	%rd86, %rd82, %rd85;
	setp.lt.u64 	%p25, %rd86, %rd4;
	selp.b64 	%rd87, 0, %rd4, %p25;
	sub.s64 	%rd88, %rd86, %rd87;
	setp.lt.u64 	%p26, %rd88, %rd4;
	selp.b64 	%rd89, 0, %rd4, %p26;
	sub.s64 	%rd90, %rd88, %rd89;
	st.shared.u64 	[%r90], %rd90;
	add.s32 	%r91, %r128, %r6;
	and.b32  	%r92, %r129, %r18;
	shr.u32 	%r93, %r129, %r127;
	shl.b32 	%r94, %r93, %r16;
	add.s32 	%r95, %r94, %r92;
	add.s32 	%r96, %r92, %r17;
	mul.wide.u32 	%rd91, %r96, 8;
	add.s64 	%rd92, %rd1, %rd91;
	ld.global.u64 	%rd93, [%rd92];
	shl.b32 	%r97, %r95, 3;
	add.s32 	%r98, %r87, %r97;
	ld.shared.u64 	%rd94, [%r98];
	add.s32 	%r99, %r98, %r89;
	ld.shared.u64 	%rd95, [%r99];
	add.s64 	%rd96, %rd95, %rd94;
	setp.lt.u64 	%p27, %rd96, %rd4;
	selp.b64 	%rd97, 0, %rd4, %p27;
	sub.s64 	%rd98, %rd96, %rd97;
	st.shared.u64 	[%r98], %rd98;
	setp.lt.u64 	%p28, %rd94, %rd95;
	selp.b64 	%rd99, %rd4, 0, %p28;
	sub.s64 	%rd100, %rd94, %rd95;
	add.s64 	%rd101, %rd100, %rd99;
	mul.lo.s64 	%rd102, %rd101, %rd93;
	mul.hi.u64 	%rd103, %rd101, %rd93;
	mul.hi.u64 	%rd104, %rd103, %rd5;
	mul.lo.s64 	%rd105, %rd4, %rd104;
	sub.s64 	%rd106, %rd102, %rd105;
	setp.lt.u64 	%p29, %rd106, %rd4;
	selp.b64 	%rd107, 0, %rd4, %p29;
	sub.s64 	%rd108, %rd106, %rd107;
	setp.lt.u64 	%p30, %rd108, %rd4;
	selp.b64 	%rd109, 0, %rd4, %p30;
	sub.s64 	%rd110, %rd108, %rd109;
	st.shared.u64 	[%r99], %rd110;
	add.s32 	%r100, %r91, %r6;
	and.b32  	%r101, %r131, %r18;
	shr.u32 	%r102, %r131, %r127;
	shl.b32 	%r103, %r102, %r16;
	add.s32 	%r104, %r103, %r101;
	add.s32 	%r105, %r101, %r17;
	mul.wide.u32 	%rd111, %r105, 8;
	add.s64 	%rd112, %rd1, %rd111;
	ld.global.u64 	%rd113, [%rd112];
	shl.b32 	%r106, %r104, 3;
	add.s32 	%r107, %r87, %r106;
	ld.shared.u64 	%rd114, [%r107];
	add.s32 	%r108, %r107, %r89;
	ld.shared.u64 	%rd115, [%r108];
	add.s64 	%rd116, %rd115, %rd114;
	setp.lt.u64 	%p31, %rd116, %rd4;
	selp.b64 	%rd117, 0, %rd4, %p31;
	sub.s64 	%rd118, %rd116, %rd117;
	st.shared.u64 	[%r107], %rd118;
	setp.lt.u64 	%p32, %rd114, %rd115;
	selp.b64 	%rd119, %rd4, 0, %p32;
	sub.s64 	%rd120, %rd114, %rd115;
	add.s64 	%rd121, %rd120, %rd119;
	mul.lo.s64 	%rd122, %rd121, %rd113;
	mul.hi.u64 	%rd123, %rd121, %rd113;
	mul.hi.u64 	%rd124, %rd123, %rd5;
	mul.lo.s64 	%rd125, %rd4, %rd124;
	sub.s64 	%rd126, %rd122, %rd125;
	setp.lt.u64 	%p33, %rd126, %rd4;
	selp.b64 	%rd127, 0, %rd4, %p33;
	sub.s64 	%rd128, %rd126, %rd127;
	setp.lt.u64 	%p34, %rd128, %rd4;
	selp.b64 	%rd129, 0, %rd4, %p34;
	sub.s64 	%rd130, %rd128, %rd129;
	st.shared.u64 	[%r108], %rd130;
	add.s32 	%r109, %r100, %r6;
	and.b32  	%r110, %r130, %r18;
	shr.u32 	%r111, %r130, %r127;
	shl.b32 	%r112, %r111, %r16;
	add.s32 	%r113, %r112, %r110;
	add.s32 	%r114, %r110, %r17;
	mul.wide.u32 	%rd131, %r114, 8;
	add.s64 	%rd132, %rd1, %rd131;
	ld.global.u64 	%rd133, [%rd132];
	shl.b32 	%r115, %r113, 3;
	add.s32 	%r116, %r87, %r115;
	ld.shared.u64 	%rd134, [%r116];
	add.s32 	%r117, %r116, %r89;
	ld.shared.u64 	%rd135, [%r117];
	add.s64 	%rd136, %rd135, %rd134;
	setp.lt.u64 	%p35, %rd136, %rd4;
	selp.b64 	%rd137, 0, %rd4, %p35;
	sub.s64 	%rd138, %rd136, %rd137;
	st.shared.u64 	[%r116], %rd138;
	setp.lt.u64 	%p36, %rd134, %rd135;
	selp.b64 	%rd139, %rd4, 0, %p36;
	sub.s64 	%rd140, %rd134, %rd135;
	add.s64 	%rd141, %rd140, %rd139;
	mul.lo.s64 	%rd142, %rd141, %rd133;
	mul.hi.u64 	%rd143, %rd141, %rd133;
	mul.hi.u64 	%rd144, %rd143, %rd5;
	mul.lo.s64 	%rd145, %rd4, %rd144;
	sub.s64 	%rd146, %rd142, %rd145;
	setp.lt.u64 	%p37, %rd146, %rd4;
	selp.b64 	%rd147, 0, %rd4, %p37;
	sub.s64 	%rd148, %rd146, %rd147;
	setp.lt.u64 	%p38, %rd148, %rd4;
	selp.b64 	%rd149, 0, %rd4, %p38;
	sub.s64 	%rd150, %rd148, %rd149;
	st.shared.u64 	[%r117], %rd150;
	add.s32 	%r128, %r109, %r6;
	add.s32 	%r131, %r131, %r11;
	add.s32 	%r130, %r130, %r11;
	add.s32 	%r129, %r129, %r11;
	setp.lt.u32 	%p39, %r128, %r5;
	@%p39 bra 	$L__BB6_14;
	bra.uni 	$L__BB6_6;
$L__BB6_15:
	setp.ge.u32 	%p41, %r134, %r40;
	bar.sync 	0;
	@%p41 bra 	$L__BB6_18;
	mov.u32 	%r33, %ntid.x;
	mov.u32 	%r119, shared;
	mov.u32 	%r133, %r134;
$L__BB6_17:
	shl.b32 	%r118, %r133, 3;
	add.s32 	%r120, %r119, %r118;
	ld.shared.u64 	%rd151, [%r120];
	mul.lo.s64 	%rd152, %rd151, %rd3;
	mul.hi.u64 	%rd153, %rd151, %rd3;
	mul.hi.u64 	%rd154, %rd153, %rd5;
	mul.lo.s64 	%rd155, %rd4, %rd154;
	sub.s64 	%rd156, %rd152, %rd155;
	setp.lt.u64 	%p42, %rd156, %rd4;
	selp.b64 	%rd157, 0, %rd4, %p42;
	sub.s64 	%rd158, %rd156, %rd157;
	setp.lt.u64 	%p43, %rd158, %rd4;
	selp.b64 	%rd159, 0, %rd4, %p43;
	sub.s64 	%rd160, %rd158, %rd159;
	st.shared.u64 	[%r120], %rd160;
	add.s32 	%r133, %r133, %r33;
	setp.lt.u32 	%p44, %r133, %r40;
	@%p44 bra 	$L__BB6_17;
$L__BB6_18:
	setp.ge.u32 	%p45, %r134, %r40;
	bar.sync 	0;
	@%p45 bra 	$L__BB6_21;
	mov.u32 	%r36, %ntid.x;
	mov.u32 	%r122, shared;
$L__BB6_20:
	shl.b32 	%r121, %r134, 3;
	add.s32 	%r123, %r122, %r121;
	ld.shared.u64 	%rd161, [%r123];
	mad.lo.s32 	%r124, %r134, %r39, %r1;
	mul.wide.u32 	%rd162, %r124, 8;
	add.s64 	%rd163, %rd2, %rd162;
	st.global.u64 	[%rd163], %rd161;
	add.s32 	%r134, %r134, %r36;
	setp.lt.u32 	%p46, %r134, %r40;
	@%p46 bra 	$L__BB6_20;
$L__BB6_21:
	ret;

}
	// .globl	four_step_ntt_columns_batch_kernel
.visible .entry four_step_ntt_columns_batch_kernel(
	.param .u64 .ptr .align 1 four_step_ntt_columns_batch_kernel_param_0,
	.param .u64 .ptr .align 1 four_step_ntt_columns_batch_kernel_param_1,
	.param .u32 four_step_ntt_columns_batch_kernel_param_2,
	.param .u32 four_step_ntt_columns_batch_kernel_param_3,
	.param .u32 four_step_ntt_columns_batch_kernel_param_4,
	.param .u32 four_step_ntt_columns_batch_kernel_param_5,
	.param .u64 four_step_ntt_columns_batch_kernel_param_6,
	.param .u64 four_step_ntt_columns_batch_kernel_param_7
)
{
	.reg .pred 	%p<43>;
	.reg .b32 	%r<134>;
	.reg .b64 	%rd<155>;

	ld.param.u64 	%rd3, [four_step_ntt_columns_batch_kernel_param_0];
	ld.param.u64 	%rd6, [four_step_ntt_columns_batch_kernel_param_1];
	ld.param.u32 	%r34, [four_step_ntt_columns_batch_kernel_param_2];
	ld.param.u32 	%r35, [four_step_ntt_columns_batch_kernel_param_3];
	ld.param.u32 	%r36, [four_step_ntt_columns_batch_kernel_param_4];
	ld.param.u32 	%r37, [four_step_ntt_columns_batch_kernel_param_5];
	ld.param.u64 	%rd4, [four_step_ntt_columns_batch_kernel_param_6];
	ld.param.u64 	%rd5, [four_step_ntt_columns_batch_kernel_param_7];
	cvta.to.global.u64 	%rd1, %rd6;
	mov.u32 	%r38, %ctaid.x;
	div.u32 	%r2, %r38, %r34;
	mul.lo.s32 	%r39, %r2, %r34;
	sub.s32 	%r1, %r38, %r39;
	setp.ge.u32 	%p1, %r2, %r37;
	@%p1 bra 	$L__BB7_18;
	cvta.to.global.u64 	%rd7, %rd3;
	mov.u32 	%r133, %tid.x;
	mul.lo.s32 	%r40, %r35, %r34;
	mul.lo.s32 	%r41, %r40, %r2;
	mul.wide.u32 	%rd8, %r41, 8;
	add.s64 	%rd2, %rd7, %rd8;
	setp.ge.u32 	%p2, %r133, %r35;
	@%p2 bra 	$L__BB7_4;
	mov.u32 	%r4, %ntid.x;
	mov.u32 	%r44, shared;
	mov.u32 	%r126, %r133;
$L__BB7_3:
	mad.lo.s32 	%r42, %r126, %r34, %r1;
	mul.wide.u32 	%rd9, %r42, 8;
	add.s64 	%rd10, %rd2, %rd9;
	ld.global.u64 	%rd11, [%rd10];
	shl.b32 	%r43, %r126, 3;
	add.s32 	%r45, %r44, %r43;
	st.shared.u64 	[%r45], %rd11;
	add.s32 	%r126, %r126, %r4;
	setp.lt.u32 	%p3, %r126, %r35;
	@%p3 bra 	$L__BB7_3;
$L__BB7_4:
	setp.eq.s32 	%p4, %r36, 0;
	@%p4 bra 	$L__BB7_15;
	shr.u32 	%r5, %r35, 1;
	mov.u32 	%r6, %ntid.x;
	add.s32 	%r7, %r133, %r6;
	max.u32 	%r47, %r5, %r7;
	setp.lt.u32 	%p5, %r7, %r5;
	selp.u32 	%r48, 1, 0, %p5;
	add.s32 	%r49, %r7, %r48;
	sub.s32 	%r50, %r47, %r49;
	div.u32 	%r51, %r50, %r6;
	add.s32 	%r8, %r51, %r48;
	and.b32  	%r9, %r8, 3;
	add.s32 	%r10, %r7, %r6;
	mov.b32 	%r127, 0;
	bra.uni 	$L__BB7_7;
$L__BB7_6:
	setp.eq.s32 	%p40, %r127, %r36;
	@%p40 bra 	$L__BB7_15;
$L__BB7_7:
	mov.u32 	%r13, %r127;
	setp.ge.u32 	%p6, %r133, %r5;
	add.s32 	%r127, %r13, 1;
	mov.b32 	%r52, 2;
	shl.b32 	%r53, %r52, %r13;
	shr.u32 	%r15, %r53, 1;
	bar.sync 	0;
	@%p6 bra 	$L__BB7_6;
	setp.eq.s32 	%p7, %r9, 3;
	add.s32 	%r16, %r15, -1;
	mov.u32 	%r128, %r133;
	@%p7 bra 	$L__BB7_12;
	setp.eq.s32 	%p8, %r9, 0;
	and.b32  	%r54, %r133, %r16;
	shr.u32 	%r55, %r133, %r13;
	shl.b32 	%r56, %r55, %r127;
	add.s32 	%r57, %r56, %r54;
	add.s32 	%r58, %r54, %r15;
	mul.wide.u32 	%rd12, %r58, 8;
	add.s64 	%rd13, %rd1, %rd12;
	ld.global.u64 	%rd14, [%rd13];
	shl.b32 	%r59, %r57, 3;
	mov.u32 	%r60, shared;
	add.s32 	%r61, %r60, %r59;
	ld.shared.u64 	%rd15, [%r61];
	mov.b32 	%r62, 8;
	shl.b32 	%r17, %r62, %r13;
	add.s32 	%r63, %r61, %r17;
	ld.shared.u64 	%rd16, [%r63];
	mul.lo.s64 	%rd17, %rd16, %rd14;
	mul.hi.u64 	%rd18, %rd16, %rd14;
	mul.hi.u64 	%rd19, %rd18, %rd5;
	mul.lo.s64 	%rd20, %rd4, %rd19;
	sub.s64 	%rd21, %rd17, %rd20;
	setp.lt.u64 	%p9, %rd21, %rd4;
	selp.b64 	%rd22, 0, %rd4, %p9;
	sub.s64 	%rd23, %rd21, %rd22;
	setp.lt.u64 	%p10, %rd23, %rd4;
	selp.b64 	%rd24, 0, %rd4, %p10;
	sub.s64 	%rd25, %rd23, %rd24;
	add.s64 	%rd26, %rd25, %rd15;
	setp.lt.u64 	%p11, %rd26, %rd4;
	selp.b64 	%rd27, 0, %rd4, %p11;
	sub.s64 	%rd28, %rd26, %rd27;
	st.shared.u64 	[%r61], %rd28;
	setp.lt.u64 	%p12, %rd15, %rd25;
	selp.b64 	%rd29, %rd4, 0, %p12;
	sub.s64 	%rd30, %rd15, %rd25;
	add.s64 	%rd31, %rd30, %rd29;
	st.shared.u64 	[%r63], %rd31;
	mov.u32 	%r128, %r7;
	@%p8 bra 	$L__BB7_12;
	setp.eq.s32 	%p13, %r9, 1;
	and.b32  	%r64, %r7, %r16;
	shr.u32 	%r65, %r7, %r13;
	shl.b32 	%r66, %r65, %r127;
	add.s32 	%r67, %r66, %r64;
	add.s32 	%r68, %r64, %r15;
	mul.wide.u32 	%rd32, %r68, 8;
	add.s64 	%rd33, %rd1, %rd32;
	ld.global.u64 	%rd34, [%rd33];
	shl.b32 	%r69, %r67, 3;
	mov.u32 	%r70, shared;
	add.s32 	%r71, %r70, %r69;
	ld.shared.u64 	%rd35, [%r71];
	add.s32 	%r72, %r71, %r17;
	ld.shared.u64 	%rd36, [%r72];
	mul.lo.s64 	%rd37, %rd36, %rd34;
	mul.hi.u64 	%rd38, %rd36, %rd34;
	mul.hi.u64 	%rd39, %rd38, %rd5;
	mul.lo.s64 	%rd40, %rd4, %rd39;
	sub.s64 	%rd41, %rd37, %rd40;
	setp.lt.u64 	%p14, %rd41, %rd4;
	selp.b64 	%rd42, 0, %rd4, %p14;
	sub.s64 	%rd43, %rd41, %rd42;
	setp.lt.u64 	%p15, %rd43, %rd4;
	selp.b64 	%rd44, 0, %rd4, %p15;
	sub.s64 	%rd45, %rd43, %rd44;
	add.s64 	%rd46, %rd45, %rd35;
	setp.lt.u64 	%p16, %rd46, %rd4;
	selp.b64 	%rd47, 0, %rd4, %p16;
	sub.s64 	%rd48, %rd46, %rd47;
	st.shared.u64 	[%r71], %rd48;
	setp.lt.u64 	%p17, %rd35, %rd45;
	selp.b64 	%rd49, %rd4, 0, %p17;
	sub.s64 	%rd50, %rd35, %rd45;
	add.s64 	%rd51, %rd50, %rd49;
	st.shared.u64 	[%r72], %rd51;
	mov.u32 	%r128, %r10;
	@%p13 bra 	$L__BB7_12;
	add.s32 	%r128, %r10, %r6;
	and.b32  	%r73, %r10, %r16;
	shr.u32 	%r74, %r10, %r13;
	shl.b32 	%r75, %r74, %r127;
	add.s32 	%r76, %r75, %r73;
	add.s32 	%r77, %r73, %r15;
	mul.wide.u32 	%rd52, %r77, 8;
	add.s64 	%rd53, %rd1, %rd52;
	ld.global.u64 	%rd54, [%rd53];
	shl.b32 	%r78, %r76, 3;
	mov.u32 	%r79, shared;
	add.s32 	%r80, %r79, %r78;
	ld.shared.u64 	%rd55, [%r80];
	add.s32 	%r81, %r80, %r17;
	ld.shared.u64 	%rd56, [%r81];
	mul.lo.s64 	%rd57, %rd56, %rd54;
	mul.hi.u64 	%rd58, %rd56, %rd54;
	mul.hi.u64 	%rd59, %rd58, %rd5;
	mul.lo.s64 	%rd60, %rd4, %rd59;
	sub.s64 	%rd61, %rd57, %rd60;
	setp.lt.u64 	%p18, %rd61, %rd4;
	selp.b64 	%rd62, 0, %rd4, %p18;
	sub.s64 	%rd63, %rd61, %rd62;
	setp.lt.u64 	%p19, %rd63, %rd4;
	selp.b64 	%rd64, 0, %rd4, %p19;
	sub.s64 	%rd65, %rd63, %rd64;
	add.s64 	%rd66, %rd65, %rd55;
	setp.lt.u64 	%p20, %rd66, %rd4;
	selp.b64 	%rd67, 0, %rd4, %p20;
	sub.s64 	%rd68, %rd66, %rd67;
	st.shared.u64 	[%r80], %rd68;
	setp.lt.u64 	%p21, %rd55, %rd65;
	selp.b64 	%rd69, %rd4, 0, %p21;
	sub.s64 	%rd70, %rd55, %rd65;
	add.s64 	%rd71, %rd70, %rd69;
	st.shared.u64 	[%r81], %rd71;
$L__BB7_12:
	setp.lt.u32 	%p22, %r8, 3;
	@%p22 bra 	$L__BB7_6;
	shl.b32 	%r82, %r6, 1;
	add.s32 	%r131, %r82, %r128;
	mad.lo.s32 	%r130, %r6, 3, %r128;
	add.s32 	%r129, %r6, %r128;
$L__BB7_14:
	and.b32  	%r83, %r128, %r16;
	shr.u32 	%r84, %r128, %r13;
	shl.b32 	%r85, %r84, %r127;
	add.s32 	%r86, %r85, %r83;
	add.s32 	%r87, %r83, %r15;
	mul.wide.u32 	%rd72, %r87, 8;
	add.s64 	%rd73, %rd1, %rd72;
	ld.global.u64 	%rd74, [%rd73];
	shl.b32 	%r88, %r86, 3;
	mov.u32 	%r89, shared;
	add.s32 	%r90, %r89, %r88;
	ld.shared.u64 	%rd75, [%r90];
	mov.b32 	%r91, 8;
	shl.b32 	%r92, %r91, %r13;
	add.s32 	%r93, %r90, %r92;
	ld.shared.u64 	%rd76, [%r93];
	mul.lo.s64 	%rd77, %rd76, %rd74;
	mul.hi.u64 	%rd78, %rd76, %rd74;
	mul.hi.u64 	%rd79, %rd78, %rd5;
	mul.lo.s64 	%rd80, %rd4, %rd79;
	sub.s64 	%rd81, %rd77, %rd80;
	setp.lt.u64 	%p23, %rd81, %rd4;
	selp.b64 	%rd82, 0, %rd4, %p23;
	sub.s64 	%rd83, %rd81, %rd82;
	setp.lt.u64 	%p24, %rd83, %rd4;
	selp.b64 	%rd84, 0, %rd4, %p24;
	sub.s64 	%rd85, %rd83, %rd84;
	add.s64 	%rd86, %rd85, %rd75;
	setp.lt.u64 	%p25, %rd86, %rd4;
	selp.b64 	%rd87, 0, %rd4, %p25;
	sub.s64 	%rd88, %rd86, %rd87;
	st.shared.u64 	[%r90], %rd88;
	setp.lt.u64 	%p26, %rd75, %rd85;
	selp.b64 	%rd89, %rd4, 0, %p26;
	sub.s64 	%rd90, %rd75, %rd85;
	add.s64 	%rd91, %rd90, %rd89;
	st.shared.u64 	[%r93], %rd91;
	add.s32 	%r94, %r128, %r6;
	and.b32  	%r95, %r129, %r16;
	shr.u32 	%r96, %r129, %r13;
	shl.b32 	%r97, %r96, %r127;
	add.s32 	%r98, %r97, %r95;
	add.s32 	%r99, %r95, %r15;
	mul.wide.u32 	%rd92, %r99, 8;
	add.s64 	%rd93, %rd1, %rd92;
	ld.global.u64 	%rd94, [%rd93];
	shl.b32 	%r100, %r98, 3;
	add.s32 	%r101, %r89, %r100;
	ld.shared.u64 	%rd95, [%r101];
	add.s32 	%r102, %r101, %r92;
	ld.shared.u64 	%rd96, [%r102];
	mul.lo.s64 	%rd97, %rd96, %rd94;
	mul.hi.u64 	%rd98, %rd96, %rd94;
	mul.hi.u64 	%rd99, %rd98, %rd5;
	mul.lo.s64 	%rd100, %rd4, %rd99;
	sub.s64 	%rd101, %rd97, %rd100;
	setp.lt.u64 	%p27, %rd101, %rd4;
	selp.b64 	%rd102, 0, %rd4, %p27;
	sub.s64 	%rd103, %rd101, %rd102;
	setp.lt.u64 	%p28, %rd103, %rd4;
	selp.b64 	%rd104, 0, %rd4, %p28;
	sub.s64 	%rd105, %rd103, %rd104;
	add.s64 	%rd106, %rd105, %rd95;
	setp.lt.u64 	%p29, %rd106, %rd4;
	selp.b64 	%rd107, 0, %rd4, %p29;
	sub.s64 	%rd108, %rd106, %rd107;
	st.shared.u64 	[%r101], %rd108;
	setp.lt.u64 	%p30, %rd95, %rd105;
	selp.b64 	%rd109, %rd4, 0, %p30;
	sub.s64 	%rd110, %rd95, %rd105;
	add.s64 	%rd111, %rd110, %rd109;
	st.shared.u64 	[%r102], %rd111;
	add.s32 	%r103, %r94, %r6;
	and.b32  	%r104, %r131, %r16;
	shr.u32 	%r105, %r131, %r13;
	shl.b32 	%r106, %r105, %r127;
	add.s32 	%r107, %r106, %r104;
	add.s32 	%r108, %r104, %r15;
	mul.wide.u32 	%rd112, %r108, 8;
	add.s64 	%rd113, %rd1, %rd112;
	ld.global.u64 	%rd114, [%rd113];
	shl.b32 	%r109, %r107, 3;
	add.s32 	%r110, %r89, %r109;
	ld.shared.u64 	%rd115, [%r110];
	add.s32 	%r111, %r110, %r92;
	ld.shared.u64 	%rd116, [%r111];
	mul.lo.s64 	%rd117, %rd116, %rd114;
	mul.hi.u64 	%rd118, %rd116, %rd114;
	mul.hi.u64 	%rd119, %rd118, %rd5;
	mul.lo.s64 	%rd120, %rd4, %rd119;
	sub.s64 	%rd121, %rd117, %rd120;
	setp.lt.u64 	%p31, %rd121, %rd4;
	selp.b64 	%rd122, 0, %rd4, %p31;
	sub.s64 	%rd123, %rd121, %rd122;
	setp.lt.u64 	%p32, %rd123, %rd4;
	selp.b64 	%rd124, 0, %rd4, %p32;
	sub.s64 	%rd125, %rd123, %rd124;
	add.s64 	%rd126, %rd125, %rd115;
	setp.lt.u64 	%p33, %rd126, %rd4;
	selp.b64 	%rd127, 0, %rd4, %p33;
	sub.s64 	%rd128, %rd126, %rd127;
	st.shared.u64 	[%r110], %rd128;
	setp.lt.u64 	%p34, %rd115, %rd125;
	selp.b64 	%rd129, %rd4, 0, %p34;
	sub.s64 	%rd130, %rd115, %rd125;
	add.s64 	%rd131, %rd130, %rd129;
	st.shared.u64 	[%r111], %rd131;
	add.s32 	%r112, %r103, %r6;
	and.b32  	%r113, %r130, %r16;
	shr.u32 	%r114, %r130, %r13;
	shl.b32 	%r115, %r114, %r127;
	add.s32 	%r116, %r115, %r113;
	add.s32 	%r117, %r113, %r15;
	mul.wide.u32 	%rd132, %r117, 8;
	add.s64 	%rd133, %rd1, %rd132;
	ld.global.u64 	%rd134, [%rd133];
	shl.b32 	%r118, %r116, 3;
	add.s32 	%r119, %r89, %r118;
	ld.shared.u64 	%rd135, [%r119];
	add.s32 	%r120, %r119, %r92;
	ld.shared.u64 	%rd136, [%r120];
	mul.lo.s64 	%rd137, %rd136, %rd134;
	mul.hi.u64 	%rd138, %rd136, %rd134;
	mul.hi.u64 	%rd139, %rd138, %rd5;
	mul.lo.s64 	%rd140, %rd4, %rd139;
	sub.s64 	%rd141, %rd137, %rd140;
	setp.lt.u64 	%p35, %rd141, %rd4;
	selp.b64 	%rd142, 0, %rd4, %p35;
	sub.s64 	%rd143, %rd141, %rd142;
	setp.lt.u64 	%p36, %rd143, %rd4;
	selp.b64 	%rd144, 0, %rd4, %p36;
	sub.s64 	%rd145, %rd143, %rd144;
	add.s64 	%rd146, %rd145, %rd135;
	setp.lt.u64 	%p37, %rd146, %rd4;
	selp.b64 	%rd147, 0, %rd4, %p37;
	sub.s64 	%rd148, %rd146, %rd147;
	st.shared.u64 	[%r119], %rd148;
	setp.lt.u64 	%p38, %rd135, %rd145;
	selp.b64 	%rd149, %rd4, 0, %p38;
	sub.s64 	%rd150, %rd135, %rd145;
	add.s64 	%rd151, %rd150, %rd149;
	st.shared.u64 	[%r120], %rd151;
	add.s32 	%r128, %r112, %r6;
	shl.b32 	%r121, %r6, 2;
	add.s32 	%r131, %r131, %r121;
	add.s32 	%r130, %r130, %r121;
	add.s32 	%r129, %r129, %r121;
	setp.lt.u32 	%p39, %r128, %r5;
	@%p39 bra 	$L__BB7_14;
	bra.uni 	$L__BB7_6;
$L__BB7_15:
	setp.ge.u32 	%p41, %r133, %r35;
	bar.sync 	0;
	@%p41 bra 	$L__BB7_18;
	mov.u32 	%r31, %ntid.x;
	mov.u32 	%r123, shared;
$L__BB7_17:
	shl.b32 	%r122, %r133, 3;
	add.s32 	%r124, %r123, %r122;
	ld.shared.u64 	%rd152, [%r124];
	mad.lo.s32 	%r125, %r133, %r34, %r1;
	mul.wide.u32 	%rd153, %r125, 8;
	add.s64 	%rd154, %rd2, %rd153;
	st.global.u64 	[%rd154], %rd152;
	add.s32 	%r133, %r133, %r31;
	setp.lt.u32 	%p42, %r133, %r35;
	@%p42 bra 	$L__BB7_17;
$L__BB7_18:
	ret;

}
	// .globl	four_step_ntt_rows_batch_kernel
.visible .entry four_step_ntt_rows_batch_kernel(
	.param .u64 .ptr .align 1 four_step_ntt_rows_batch_kernel_param_0,
	.param .u64 .ptr .align 1 four_step_ntt_rows_batch_kernel_param_1,
	.param .u32 four_step_ntt_rows_batch_kernel_param_2,
	.param .u32 four_step_ntt_rows_batch_kernel_param_3,
	.param .u32 four_step_ntt_rows_batch_kernel_param_4,
	.param .u32 four_step_ntt_rows_batch_kernel_param_5,
	.param .u64 four_step_ntt_rows_batch_kernel_param_6,
	.param .u64 four_step_ntt_rows_batch_kernel_param_7
)
{
	.reg .pred 	%p<43>;
	.reg .b32 	%r<133>;
	.reg .b64 	%rd<158>;

	ld.param.u64 	%rd3, [four_step_ntt_rows_batch_kernel_param_0];
	ld.param.u64 	%rd6, [four_step_ntt_rows_batch_kernel_param_1];
	ld.param.u32 	%r36, [four_step_ntt_rows_batch_kernel_param_2];
	ld.param.u32 	%r37, [four_step_ntt_rows_batch_kernel_param_3];
	ld.param.u32 	%r38, [four_step_ntt_rows_batch_kernel_param_4];
	ld.param.u32 	%r39, [four_step_ntt_rows_batch_kernel_param_5];
	ld.param.u64 	%rd4, [four_step_ntt_rows_batch_kernel_param_6];
	ld.param.u64 	%rd5, [four_step_ntt_rows_batch_kernel_param_7];
	cvta.to.global.u64 	%rd1, %rd6;
	mov.u32 	%r1, %ctaid.x;
	div.u32 	%r2, %r1, %r37;
	setp.ge.u32 	%p1, %r2, %r39;
	@%p1 bra 	$L__BB8_18;
	cvta.to.global.u64 	%rd7, %rd3;
	mov.u32 	%r132, %tid.x;
	mul.lo.s32 	%r40, %r37, %r36;
	mul.lo.s32 	%r41, %r40, %r2;
	cvt.u64.u32 	%rd8, %r41;
	rem.u32 	%r42, %r1, %r37;
	mul.lo.s32 	%r43, %r42, %r36;
	cvt.u64.u32 	%rd9, %r43;
	add.s64 	%rd10, %rd8, %rd9;
	shl.b64 	%rd11, %rd10, 3;
	add.s64 	%rd2, %rd7, %rd11;
	setp.ge.u32 	%p2, %r132, %r36;
	@%p2 bra 	$L__BB8_4;
	mov.u32 	%r4, %ntid.x;
	mov.u32 	%r125, %r132;
$L__BB8_3:
	mul.wide.u32 	%rd12, %r125, 8;
	add.s64 	%rd13, %rd2, %rd12;
	ld.global.u64 	%rd14, [%rd13];
	shl.b32 	%r44, %r125, 3;
	mov.u32 	%r45, shared;
	add.s32 	%r46, %r45, %r44;
	st.shared.u64 	[%r46], %rd14;
	add.s32 	%r125, %r125, %r4;
	setp.lt.u32 	%p3, %r125, %r36;
	@%p3 bra 	$L__BB8_3;
$L__BB8_4:
	setp.eq.s32 	%p4, %r38, 0;
	@%p4 bra 	$L__BB8_15;
	shr.u32 	%r5, %r36, 1;
	mov.u32 	%r6, %ntid.x;
	add.s32 	%r7, %r132, %r6;
	max.u32 	%r48, %r5, %r7;
	setp.lt.u32 	%p5, %r7, %r5;
	selp.u32 	%r49, 1, 0, %p5;
	add.s32 	%r50, %r7, %r49;
	sub.s32 	%r51, %r48, %r50;
	div.u32 	%r52, %r51, %r6;
	add.s32 	%r8, %r52, %r49;
	and.b32  	%r9, %r8, 3;
	add.s32 	%r10, %r7, %r6;
	shl.b32 	%r11, %r6, 2;
	mul.lo.s32 	%r12, %r6, 3;
	mov.b32 	%r126, 0;
	bra.uni 	$L__BB8_7;
$L__BB8_6:
	setp.eq.s32 	%p40, %r126, %r38;
	@%p40 bra 	$L__BB8_15;
$L__BB8_7:
	mov.u32 	%r15, %r126;
	setp.ge.u32 	%p6, %r132, %r5;
	add.s32 	%r126, %r15, 1;
	mov.b32 	%r53, 2;
	shl.b32 	%r54, %r53, %r15;
	shr.u32 	%r17, %r54, 1;
	bar.sync 	0;
	@%p6 bra 	$L__BB8_6;
	setp.eq.s32 	%p7, %r9, 3;
	add.s32 	%r18, %r17, -1;
	mov.u32 	%r127, %r132;
	@%p7 bra 	$L__BB8_12;
	setp.eq.s32 	%p8, %r9, 0;
	and.b32  	%r55, %r132, %r18;
	shr.u32 	%r56, %r132, %r15;
	shl.b32 	%r57, %r56, %r126;
	add.s32 	%r58, %r57, %r55;
	add.s32 	%r59, %r55, %r17;
	mul.wide.u32 	%rd15, %r59, 8;
	add.s64 	%rd16, %rd1, %rd15;
	ld.global.u64 	%rd17, [%rd16];
	shl.b32 	%r60, %r58, 3;
	mov.u32 	%r61, shared;
	add.s32 	%r62, %r61, %r60;
	ld.shared.u64 	%rd18, [%r62];
	mov.b32 	%r63, 8;
	shl.b32 	%r19, %r63, %r15;
	add.s32 	%r64, %r62, %r19;
	ld.shared.u64 	%rd19, [%r64];
	mul.lo.s64 	%rd20, %rd19, %rd17;
	mul.hi.u64 	%rd21, %rd19, %rd17;
	mul.hi.u64 	%rd22, %rd21, %rd5;
	mul.lo.s64 	%rd23, %rd4, %rd22;
	sub.s64 	%rd24, %rd20, %rd23;
	setp.lt.u64 	%p9, %rd24, %rd4;
	selp.b64 	%rd25, 0, %rd4, %p9;
	sub.s64 	%rd26, %rd24, %rd25;
	setp.lt.u64 	%p10, %rd26, %rd4;
	selp.b64 	%rd27, 0, %rd4, %p10;
	sub.s64 	%rd28, %rd26, %rd27;
	add.s64 	%rd29, %rd28, %rd18;
	setp.lt.u64 	%p11, %rd29, %rd4;
	selp.b64 	%rd30, 0, %rd4, %p11;
	sub.s64 	%rd31, %rd29, %rd30;
	st.shared.u64 	[%r62], %rd31;
	setp.lt.u64 	%p12, %rd18, %rd28;
	selp.b64 	%rd32, %rd4, 0, %p12;
	sub.s64 	%rd33, %rd18, %rd28;
	add.s64 	%rd34, %rd33, %rd32;
	st.shared.u64 	[%r64], %rd34;
	mov.u32 	%r127, %r7;
	@%p8 bra 	$L__BB8_12;
	setp.eq.s32 	%p13, %r9, 1;
	and.b32  	%r65, %r7, %r18;
	shr.u32 	%r66, %r7, %r15;
	shl.b32 	%r67, %r66, %r126;
	add.s32 	%r68, %r67, %r65;
	add.s32 	%r69, %r65, %r17;
	mul.wide.u32 	%rd35, %r69, 8;
	add.s64 	%rd36, %rd1, %rd35;
	ld.global.u64 	%rd37, [%rd36];
	shl.b32 	%r70, %r68, 3;
	mov.u32 	%r71, shared;
	add.s32 	%r72, %r71, %r70;
	ld.shared.u64 	%rd38, [%r72];
	add.s32 	%r73, %r72, %r19;
	ld.shared.u64 	%rd39, [%r73];
	mul.lo.s64 	%rd40, %rd39, %rd37;
	mul.hi.u64 	%rd41, %rd39, %rd37;
	mul.hi.u64 	%rd42, %rd41, %rd5;
	mul.lo.s64 	%rd43, %rd4, %rd42;
	sub.s64 	%rd44, %rd40, %rd43;
	setp.lt.u64 	%p14, %rd44, %rd4;
	selp.b64 	%rd45, 0, %rd4, %p14;
	sub.s64 	%rd46, %rd44, %rd45;
	setp.lt.u64 	%p15, %rd46, %rd4;
	selp.b64 	%rd47, 0, %rd4, %p15;
	sub.s64 	%rd48, %rd46, %rd47;
	add.s64 	%rd49, %rd48, %rd38;
	setp.lt.u64 	%p16, %rd49, %rd4;
	selp.b64 	%rd50, 0, %rd4, %p16;
	sub.s64 	%rd51, %rd49, %rd50;
	st.shared.u64 	[%r72], %rd51;
	setp.lt.u64 	%p17, %rd38, %rd48;
	selp.b64 	%rd52, %rd4, 0, %p17;
	sub.s64 	%rd53, %rd38, %rd48;
	add.s64 	%rd54, %rd53, %rd52;
	st.shared.u64 	[%r73], %rd54;
	mov.u32 	%r127, %r10;
	@%p13 bra 	$L__BB8_12;
	add.s32 	%r127, %r10, %r6;
	and.b32  	%r74, %r10, %r18;
	shr.u32 	%r75, %r10, %r15;
	shl.b32 	%r76, %r75, %r126;
	add.s32 	%r77, %r76, %r74;
	add.s32 	%r78, %r74, %r17;
	mul.wide.u32 	%rd55, %r78, 8;
	add.s64 	%rd56, %rd1, %rd55;
	ld.global.u64 	%rd57, [%rd56];
	shl.b32 	%r79, %r77, 3;
	mov.u32 	%r80, shared;
	add.s32 	%r81, %r80, %r79;
	ld.shared.u64 	%rd58, [%r81];
	add.s32 	%r82, %r81, %r19;
	ld.shared.u64 	%rd59, [%r82];
	mul.lo.s64 	%rd60, %rd59, %rd57;
	mul.hi.u64 	%rd61, %rd59, %rd57;
	mul.hi.u64 	%rd62, %rd61, %rd5;
	mul.lo.s64 	%rd63, %rd4, %rd62;
	sub.s64 	%rd64, %rd60, %rd63;
	setp.lt.u64 	%p18, %rd64, %rd4;
	selp.b64 	%rd65, 0, %rd4, %p18;
	sub.s64 	%rd66, %rd64, %rd65;
	setp.lt.u64 	%p19, %rd66, %rd4;
	selp.b64 	%rd67, 0, %rd4, %p19;
	sub.s64 	%rd68, %rd66, %rd67;
	add.s64 	%rd69, %rd68, %rd58;
	setp.lt.u64 	%p20, %rd69, %rd4;
	selp.b64 	%rd70, 0, %rd4, %p20;
	sub.s64 	%rd71, %rd69, %rd70;
	st.shared.u64 	[%r81], %rd71;
	setp.lt.u64 	%p21, %rd58, %rd68;
	selp.b64 	%rd72, %rd4, 0, %p21;
	sub.s64 	%rd73, %rd58, %rd68;
	add.s64 	%rd74, %rd73, %rd72;
	st.shared.u64 	[%r82], %rd74;
$L__BB8_12:
	setp.lt.u32 	%p22, %r8, 3;
	@%p22 bra 	$L__BB8_6;
	shl.b32 	%r83, %r6, 1;
	add.s32 	%r130, %r83, %r127;
	add.s32 	%r129, %r12, %r127;
	add.s32 	%r128, %r6, %r127;
$L__BB8_14:
	and.b32  	%r84, %r127, %r18;
	shr.u32 	%r85, %r127, %r15;
	shl.b32 	%r86, %r85, %r126;
	add.s32 	%r87, %r86, %r84;
	add.s32 	%r88, %r84, %r17;
	mul.wide.u32 	%rd75, %r88, 8;
	add.s64 	%rd76, %rd1, %rd75;
	ld.global.u64 	%rd77, [%rd76];
	shl.b32 	%r89, %r87, 3;
	mov.u32 	%r90, shared;
	add.s32 	%r91, %r90, %r89;
	ld.shared.u64 	%rd78, [%r91];
	mov.b32 	%r92, 8;
	shl.b32 	%r93, %r92, %r15;
	add.s32 	%r94, %r91, %r93;
	ld.shared.u64 	%rd79, [%r94];
	mul.lo.s64 	%rd80, %rd79, %rd77;
	mul.hi.u64 	%rd81, %rd79, %rd77;
	mul.hi.u64 	%rd82, %rd81, %rd5;
	mul.lo.s64 	%rd83, %rd4, %rd82;
	sub.s64 	%rd84, %rd80, %rd83;
	setp.lt.u64 	%p23, %rd84, %rd4;
	selp.b64 	%rd85, 0, %rd4, %p23;
	sub.s64 	%rd86, %rd84, %rd85;
	setp.lt.u64 	%p24, %rd86, %rd4;
	selp.b64 	%rd87, 0, %rd4, %p24;
	sub.s64 	%rd88, %rd86, %rd87;
	add.s64 	%rd89, %rd88, %rd78;
	setp.lt.u64 	%p25, %rd89, %rd4;
	selp.b64 	%rd90, 0, %rd4, %p25;
	sub.s64 	%rd91, %rd89, %rd90;
	st.shared.u64 	[%r91], %rd91;
	setp.lt.u64 	%p26, %rd78, %rd88;
	selp.b64 	%rd92, %rd4, 0, %p26;
	sub.s64 	%rd93, %rd78, %rd88;
	add.s64 	%rd94, %rd93, %rd92;
	st.shared.u64 	[%r94], %rd94;
	add.s32 	%r95, %r127, %r6;
	and.b32  	%r96, %r128, %r18;
	shr.u32 	%r97, %r128, %r15;
	shl.b32 	%r98, %r97, %r126;
	add.s32 	%r99, %r98, %r96;
	add.s32 	%r100, %r96, %r17;
	mul.wide.u32 	%rd95, %r100, 8;
	add.s64 	%rd96, %rd1, %rd95;
	ld.global.u64 	%rd97, [%rd96];
	shl.b32 	%r101, %r99, 3;
	add.s32 	%r102, %r90, %r101;
	ld.shared.u64 	%rd98, [%r102];
	add.s32 	%r103, %r102, %r93;
	ld.shared.u64 	%rd99, [%r103];
	mul.lo.s64 	%rd100, %rd99, %rd97;
	mul.hi.u64 	%rd101, %rd99, %rd97;
	mul.hi.u64 	%rd102, %rd101, %rd5;
	mul.lo.s64 	%rd103, %rd4, %rd102;
	sub.s64 	%rd104, %rd100, %rd103;
	setp.lt.u64 	%p27, %rd104, %rd4;
	selp.b64 	%rd105, 0, %rd4, %p27;
	sub.s64 	%rd106, %rd104, %rd105;
	setp.lt.u64 	%p28, %rd106, %rd4;
	selp.b64 	%rd107, 0, %rd4, %p28;
	sub.s64 	%rd108, %rd106, %rd107;
	add.s64 	%rd109, %rd108, %rd98;
	setp.lt.u64 	%p29, %rd109, %rd4;
	selp.b64 	%rd110, 0, %rd4, %p29;
	sub.s64 	%rd111, %rd109, %rd110;
	st.shared.u64 	[%r102], %rd111;
	setp.lt.u64 	%p30, %rd98, %rd108;
	selp.b64 	%rd112, %rd4, 0, %p30;
	sub.s64 	%rd113, %rd98, %rd108;
	add.s64 	%rd114, %rd113, %rd112;
	st.shared.u64 	[%r103], %rd114;
	add.s32 	%r104, %r95, %r6;
	and.b32  	%r105, %r130, %r18;
	shr.u32 	%r106, %r130, %r15;
	shl.b32 	%r107, %r106, %r126;
	add.s32 	%r108, %r107, %r105;
	add.s32 	%r109, %r105, %r17;
	mul.wide.u32 	%rd115, %r109, 8;
	add.s64 	%rd116, %rd1, %rd115;
	ld.global.u64 	%rd117, [%rd116];
	shl.b32 	%r110, %r108, 3;
	add.s32 	%r111, %r90, %r110;
	ld.shared.u64 	%rd118, [%r111];
	add.s32 	%r112, %r111, %r93;
	ld.shared.u64 	%rd119, [%r112];
	mul.lo.s64 	%rd120, %rd119, %rd117;
	mul.hi.u64 	%rd121, %rd119, %rd117;
	mul.hi.u64 	%rd122, %rd121, %rd5;
	mul.lo.s64 	%rd123, %rd4, %rd122;
	sub.s64 	%rd124, %rd120, %rd123;
	setp.lt.u64 	%p31, %rd124, %rd4;
	selp.b64 	%rd125, 0, %rd4, %p31;
	sub.s64 	%rd126, %rd124, %rd125;
	setp.lt.u64 	%p32, %rd126, %rd4;
	selp.b64 	%rd127, 0, %rd4, %p32;
	sub.s64 	%rd128, %rd126, %rd127;
	add.s64 	%rd129, %rd128, %rd118;
	setp.lt.u64 	%p33, %rd129, %rd4;
	selp.b64 	%rd130, 0, %rd4, %p33;
	sub.s64 	%rd131, %rd129, %rd130;
	st.shared.u64 	[%r111], %rd131;
	setp.lt.u64 	%p34, %rd118, %rd128;
	selp.b64 	%rd132, %rd4, 0, %p34;
	sub.s64 	%rd133, %rd118, %rd128;
	add.s64 	%rd134, %rd133, %rd132;
	st.shared.u64 	[%r112], %rd134;
	add.s32 	%r113, %r104, %r6;
	and.b32  	%r114, %r129, %r18;
	shr.u32 	%r115, %r129, %r15;
	shl.b32 	%r116, %r115, %r126;
	add.s32 	%r117, %r116, %r114;
	add.s32 	%r118, %r114, %r17;
	mul.wide.u32 	%rd135, %r118, 8;
	add.s64 	%rd136, %rd1, %rd135;
	ld.global.u64 	%rd137, [%rd136];
	shl.b32 	%r119, %r117, 3;
	add.s32 	%r120, %r90, %r119;
	ld.shared.u64 	%rd138, [%r120];
	add.s32 	%r121, %r120, %r93;
	ld.shared.u64 	%rd139, [%r121];
	mul.lo.s64 	%rd140, %rd139, %rd137;
	mul.hi.u64 	%rd141, %rd139, %rd137;
	mul.hi.u64 	%rd142, %rd141, %rd5;
	mul.lo.s64 	%rd143, %rd4, %rd142;
	sub.s64 	%rd144, %rd140, %rd143;
	setp.lt.u64 	%p35, %rd144, %rd4;
	selp.b64 	%rd145, 0, %rd4, %p35;
	sub.s64 	%rd146, %rd144, %rd145;
	setp.lt.u64 	%p36, %rd146, %rd4;
	selp.b64 	%rd147, 0, %rd4, %p36;
	sub.s64 	%rd148, %rd146, %rd147;
	add.s64 	%rd149, %rd148, %rd138;
	setp.lt.u64 	%p37, %rd149, %rd4;
	selp.b64 	%rd150, 0, %rd4, %p37;
	sub.s64 	%rd151, %rd149, %rd150;
	st.shared.u64 	[%r120], %rd151;
	setp.lt.u64 	%p38, %rd138, %rd148;
	selp.b64 	%rd152, %rd4, 0, %p38;
	sub.s64 	%rd153, %rd138, %rd148;
	add.s64 	%rd154, %rd153, %rd152;
	st.shared.u64 	[%r121], %rd154;
	add.s32 	%r127, %r113, %r6;
	add.s32 	%r130, %r130, %r11;
	add.s32 	%r129, %r129, %r11;
	add.s32 	%r128, %r128, %r11;
	setp.lt.u32 	%p39, %r127, %r5;
	@%p39 bra 	$L__BB8_14;
	bra.uni 	$L__BB8_6;
$L__BB8_15:
	setp.ge.u32 	%p41, %r132, %r36;
	bar.sync 	0;
	@%p41 bra 	$L__BB8_18;
	mov.u32 	%r33, %ntid.x;
	mov.u32 	%r123, shared;
$L__BB8_17:
	shl.b32 	%r122, %r132, 3;
	add.s32 	%r124, %r123, %r122;
	ld.shared.u64 	%rd155, [%r124];
	mul.wide.u32 	%rd156, %r132, 8;
	add.s64 	%rd157, %rd2, %rd156;
	st.global.u64 	[%rd157], %rd155;
	add.s32 	%r132, %r132, %r33;
	setp.lt.u32 	%p42, %r132, %r36;
	@%p42 bra 	$L__BB8_17;
$L__BB8_18:
	ret;

}
	// .globl	four_step_ntt_twiddle_batch_kernel
.visible .entry four_step_ntt_twiddle_batch_kernel(
	.param .u64 .ptr .align 1 four_step_ntt_twiddle_batch_kernel_param_0,
	.param .u64 .ptr .align 1 four_step_ntt_twiddle_batch_kernel_param_1,
	.param .u32 four_step_ntt_twiddle_batch_kernel_param_2,
	.param .u32 four_step_ntt_twiddle_batch_kernel_param_3,
	.param .u64 four_step_ntt_twiddle_batch_kernel_param_4,
	.param .u64 four_step_ntt_twiddle_batch_kernel_param_5
)
{
	.reg .pred 	%p<4>;
	.reg .b32 	%r<10>;
	.reg .b64 	%rd<25>;

	ld.param.u64 	%rd1, [four_step_ntt_twiddle_batch_kernel_param_0];
	ld.param.u64 	%rd2, [four_step_ntt_twiddle_batch_kernel_param_1];
	ld.param.u32 	%r3, [four_step_ntt_twiddle_batch_kernel_param_2];
	ld.param.u32 	%r4, [four_step_ntt_twiddle_batch_kernel_param_3];
	ld.param.u64 	%rd3, [four_step_ntt_twiddle_batch_kernel_param_4];
	ld.param.u64 	%rd4, [four_step_ntt_twiddle_batch_kernel_param_5];
	mov.u32 	%r5, %ctaid.x;
	mov.u32 	%r6, %ntid.x;
	mov.u32 	%r7, %tid.x;
	mad.lo.s32 	%r1, %r5, %r6, %r7;
	div.u32 	%r2, %r1, %r3;
	setp.ge.u32 	%p1, %r2, %r4;
	@%p1 bra 	$L__BB9_2;
	cvta.to.global.u64 	%rd5, %rd1;
	cvta.to.global.u64 	%rd6, %rd2;
	mul.lo.s32 	%r8, %r2, %r3;
	cvt.u64.u32 	%rd7, %r8;
	rem.u32 	%r9, %r1, %r3;
	cvt.u64.u32 	%rd8, %r9;
	add.s64 	%rd9, %rd7, %rd8;
	shl.b64 	%rd10, %rd9, 3;
	add.s64 	%rd11, %rd5, %rd10;
	ld.global.u64 	%rd12, [%rd11];
	mul.wide.u32 	%rd13, %r9, 8;
	add.s64 	%rd14, %rd6, %rd13;
	ld.global.u64 	%rd15, [%rd14];
	mul.lo.s64 	%rd16, %rd15, %rd12;
	mul.hi.u64 	%rd17, %rd15, %rd12;
	mul.hi.u64 	%rd18, %rd17, %rd4;
	mul.lo.s64 	%rd19, %rd3, %rd18;
	sub.s64 	%rd20, %rd16, %rd19;
	setp.lt.u64 	%p2, %rd20, %rd3;
	selp.b64 	%rd21, 0, %rd3, %p2;
	sub.s64 	%rd22, %rd20, %rd21;
	setp.lt.u64 	%p3, %rd22, %rd3;
	selp.b64 	%rd23, 0, %rd3, %p3;
	sub.s64 	%rd24, %rd22, %rd23;
	st.global.u64 	[%rd11], %rd24;
$L__BB9_2:
	ret;

}


// ===== COMPILED SASS (sm_100) =====

	.target	sm_100

	.elftype	@"ET_EXEC"


//--------------------- .note.nv.tkinfo           --------------------------
	.section	.note.nv.tkinfo,"",@"SHT_NOTE"
	.sectionflags	@"SHF_NOTE_NV_TKINFO"
	.tkinfo
        /*0018*/ 	.word	0x00000002
        /*0030*/ 	.string	""
        /*0030*/ 	.string	"ptxas"
        /*0030*/ 	.string	"Cuda compilation tools, release 13.0, V13.0.88"
        /*0030*/ 	.string	"Build cuda_13.0.r13.0/compiler.36424714_0"
        /*0030*/ 	.string	"-arch sm_100 -m 64 "



//--------------------- .note.nv.cuinfo           --------------------------
	.section	.note.nv.cuinfo,"",@"SHT_NOTE"
	.sectionflags	@"SHF_NOTE_NV_CUINFO"
        /*0018*/ 	.short	0x0002
        /*001a*/ 	.short	0x0064
        /*001c*/ 	.short	0x0082
	.zero		2


//--------------------- .nv.info                  --------------------------
	.section	.nv.info,"",@"SHT_CUDA_INFO"
	.align	4


	//----- nvinfo : EIATTR_REGCOUNT
	.align		4
        /*0000*/ 	.byte	0x04, 0x2f
        /*0002*/ 	.short	(.L_1 - .L_0)
	.align		4
.L_0:
        /*0004*/ 	.word	index@(four_step_ntt_columns_kernel)
        /*0008*/ 	.word	0x00000028


	//----- nvinfo : EIATTR_FRAME_SIZE
	.align		4
.L_1:
        /*000c*/ 	.byte	0x04, 0x11
        /*000e*/ 	.short	(.L_3 - .L_2)
	.align		4
.L_2:
        /*0010*/ 	.word	index@(four_step_ntt_columns_kernel)
        /*0014*/ 	.word	0x00000000


	//----- nvinfo : EIATTR_REGCOUNT
	.align		4
.L_3:
        /*0018*/ 	.byte	0x04, 0x2f
        /*001a*/ 	.short	(.L_5 - .L_4)
	.align		4
.L_4:
        /*001c*/ 	.word	index@(four_step_ntt_twiddle_kernel)
        /*0020*/ 	.word	0x00000016


	//----- nvinfo : EIATTR_FRAME_SIZE
	.align		4
.L_5:
        /*0024*/ 	.byte	0x04, 0x11
        /*0026*/ 	.short	(.L_7 - .L_6)
	.align		4
.L_6:
        /*0028*/ 	.word	index@(four_step_ntt_twiddle_kernel)
        /*002c*/ 	.word	0x00000000


	//----- nvinfo : EIATTR_REGCOUNT
	.align		4
.L_7:
        /*0030*/ 	.byte	0x04, 0x2f
        /*0032*/ 	.short	(.L_9 - .L_8)
	.align		4
.L_8:
        /*0034*/ 	.word	index@(four_step_ntt_rows_kernel)
        /*0038*/ 	.word	0x00000027


	//----- nvinfo : EIATTR_FRAME_SIZE
	.align		4
.L_9:
        /*003c*/ 	.byte	0x04, 0x11
        /*003e*/ 	.short	(.L_11 - .L_10)
	.align		4
.L_10:
        /*0040*/ 	.word	index@(four_step_ntt_rows_kernel)
        /*0044*/ 	.word	0x00000000


	//----- nvinfo : EIATTR_REGCOUNT
	.align		4
.L_11:
        /*0048*/ 	.byte	0x04, 0x2f
        /*004a*/ 	.short	(.L_13 - .L_12)
	.align		4
.L_12:
        /*004c*/ 	.word	index@(four_step_ntt_transpose_kernel)
        /*0050*/ 	.word	0x0000000c


	//----- nvinfo : EIATTR_FRAME_SIZE
	.align		4
.L_13:
        /*0054*/ 	.byte	0x04, 0x11
        /*0056*/ 	.short	(.L_15 - .L_14)
	.align		4
.L_14:
        /*0058*/ 	.word	index@(four_step_ntt_transpose_kernel)
        /*005c*/ 	.word	0x00000000


	//----- nvinfo : EIATTR_REGCOUNT
	.align		4
.L_15:
        /*0060*/ 	.byte	0x04, 0x2f
        /*0062*/ 	.short	(.L_17 - .L_16)
	.align		4
.L_16:
        /*0064*/ 	.word	index@(four_step_intt_rows_kernel)
        /*0068*/ 	.word	0x00000020


	//----- nvinfo : EIATTR_FRAME_SIZE
	.align		4
.L_17:
        /*006c*/ 	.byte	0x04, 0x11
        /*006e*/ 	.short	(.L_19 - .L_18)
	.align		4
.L_18:
        /*0070*/ 	.word	index@(four_step_intt_rows_kernel)
        /*0074*/ 	.word	0x00000000


	//----- nvinfo : EIATTR_REGCOUNT
	.align		4
.L_19:
        /*0078*/ 	.byte	0x04, 0x2f
        /*007a*/ 	.short	(.L_21 - .L_20)
	.align		4
.L_20:
        /*007c*/ 	.word	index@(four_step_intt_twiddle_kernel)
        /*0080*/ 	.word	0x00000016


	//----- nvinfo : EIATTR_FRAME_SIZE
	.align		4
.L_21:
        /*0084*/ 	.byte	0x04, 0x11
        /*0086*/ 	.short	(.L_23 - .L_22)
	.align		4
.L_22:
        /*0088*/ 	.word	index@(four_step_intt_twiddle_kernel)
        /*008c*/ 	.word	0x00000000


	//----- nvinfo : EIATTR_REGCOUNT
	.align		4
.L_23:
        /*0090*/ 	.byte	0x04, 0x2f
        /*0092*/ 	.short	(.L_25 - .L_24)
	.align		4
.L_24:
        /*0094*/ 	.word	index@(four_step_intt_columns_kernel)
        /*0098*/ 	.word	0x00000028


	//----- nvinfo : EIATTR_FRAME_SIZE
	.align		4
.L_25:
        /*009c*/ 	.byte	0x04, 0x11
        /*009e*/ 	.short	(.L_27 - .L_26)
	.align		4
.L_26:
        /*00a0*/ 	.word	index@(four_step_intt_columns_kernel)
        /*00a4*/ 	.word	0x00000000


	//----- nvinfo : EIATTR_REGCOUNT
	.align		4
.L_27:
        /*00a8*/ 	.byte	0x04, 0x2f
        /*00aa*/ 	.short	(.L_29 - .L_28)
	.align		4
.L_28:
        /*00ac*/ 	.word	index@(four_step_ntt_columns_batch_kernel)
        /*00b0*/ 	.word	0x00000028


	//----- nvinfo : EIATTR_FRAME_SIZE
	.align		4
.L_29:
        /*00b4*/ 	.byte	0x04, 0x11
        /*00b6*/ 	.short	(.L_31 - .L_30)
	.align		4
.L_30:
        /*00b8*/ 	.word	index@(four_step_ntt_columns_batch_kernel)
        /*00bc*/ 	.word	0x00000000


	//----- nvinfo : EIATTR_REGCOUNT
	.align		4
.L_31:
        /*00c0*/ 	.byte	0x04, 0x2f
        /*00c2*/ 	.short	(.L_33 - .L_32)
	.align		4
.L_32:
        /*00c4*/ 	.word	index@(four_step_ntt_rows_batch_kernel)
        /*00c8*/ 	.word	0x00000028


	//----- nvinfo : EIATTR_FRAME_SIZE
	.align		4
.L_33:
        /*00cc*/ 	.byte	0x04, 0x11
        /*00ce*/ 	.short	(.L_35 - .L_34)
	.align		4
.L_34:
        /*00d0*/ 	.word	index@(four_step_ntt_rows_batch_kernel)
        /*00d4*/ 	.word	0x00000000


	//----- nvinfo : EIATTR_REGCOUNT
	.align		4
.L_35:
        /*00d8*/ 	.byte	0x04, 0x2f
        /*00da*/ 	.short	(.L_37 - .L_36)
	.align		4
.L_36:
        /*00dc*/ 	.word	index@(four_step_ntt_twiddle_batch_kernel)
        /*00e0*/ 	.word	0x00000016


	//----- nvinfo : EIATTR_FRAME_SIZE
	.align		4
.L_37:
        /*00e4*/ 	.byte	0x04, 0x11
        /*00e6*/ 	.short	(.L_39 - .L_38)
	.align		4
.L_38:
        /*00e8*/ 	.word	index@(four_step_ntt_twiddle_batch_kernel)
        /*00ec*/ 	.word	0x00000000


	//----- nvinfo : EIATTR_MIN_STACK_SIZE
	.align		4
.L_39:
        /*00f0*/ 	.byte	0x04, 0x12
        /*00f2*/ 	.short	(.L_41 - .L_40)
	.align		4
.L_40:
        /*00f4*/ 	.word	index@(four_step_ntt_twiddle_batch_kernel)
        /*00f8*/ 	.word	0x00000000


	//----- nvinfo : EIATTR_MIN_STACK_SIZE
	.align		4
.L_41:
        /*00fc*/ 	.byte	0x04, 0x12
        /*00fe*/ 	.short	(.L_43 - .L_42)
	.align		4
.L_42:
        /*0100*/ 	.word	index@(four_step_ntt_rows_batch_kernel)
        /*0104*/ 	.word	0x00000000


	//----- nvinfo : EIATTR_MIN_STACK_SIZE
	.align		4
.L_43:
        /*0108*/ 	.byte	0x04, 0x12
        /*010a*/ 	.short	(.L_45 - .L_44)
	.align		4
.L_44:
        /*010c*/ 	.word	index@(four_step_ntt_columns_batch_kernel)
        /*0110*/ 	.word	0x00000000


	//----- nvinfo : EIATTR_MIN_STACK_SIZE
	.align		4
.L_45:
        /*0114*/ 	.byte	0x04, 0x12
        /*0116*/ 	.short	(.L_47 - .L_46)
	.align		4
.L_46:
        /*0118*/ 	.word	index@(four_step_intt_columns_kernel)
        /*011c*/ 	.word	0x00000000


	//----- nvinfo : EIATTR_MIN_STACK_SIZE
	.align		4
.L_47:
        /*0120*/ 	.byte	0x04, 0x12
        /*0122*/ 	.short	(.L_49 - .L_48)
	.align		4
.L_48:
        /*0124*/ 	.word	index@(four_step_intt_twiddle_kernel)
        /*0128*/ 	.word	0x00000000


	//----- nvinfo : EIATTR_MIN_STACK_SIZE
	.align		4
.L_49:
        /*012c*/ 	.byte	0x04, 0x12
        /*012e*/ 	.short	(.L_51 - .L_50)
	.align		4
.L_50:
        /*0130*/ 	.word	index@(four_step_intt_rows_kernel)
        /*0134*/ 	.word	0x00000000


	//----- nvinfo : EIATTR_MIN_STACK_SIZE
	.align		4
.L_51:
        /*0138*/ 	.byte	0x04, 0x12
        /*013a*/ 	.short	(.L_53 - .L_52)
	.align		4
.L_52:
        /*013c*/ 	.word	index@(four_step_ntt_transpose_kernel)
        /*0140*/ 	.word	0x00000000


	//----- nvinfo : EIATTR_MIN_STACK_SIZE
	.align		4
.L_53:
        /*0144*/ 	.byte	0x04, 0x12
        /*0146*/ 	.short	(.L_55 - .L_54)
	.align		4
.L_54:
        /*0148*/ 	.word	index@(four_step_ntt_rows_kernel)
        /*014c*/ 	.word	0x00000000


	//----- nvinfo : EIATTR_MIN_STACK_SIZE
	.align		4
.L_55:
        /*0150*/ 	.byte	0x04, 0x12
        /*0152*/ 	.short	(.L_57 - .L_56)
	.align		4
.L_56:
        /*0154*/ 	.word	index@(four_step_ntt_twiddle_kernel)
        /*0158*/ 	.word	0x00000000


	//----- nvinfo : EIATTR_MIN_STACK_SIZE
	.align		4
.L_57:
        /*015c*/ 	.byte	0x04, 0x12
        /*015e*/ 	.short	(.L_59 - .L_58)
	.align		4
.L_58:
        /*0160*/ 	.word	index@(four_step_ntt_columns_kernel)
        /*0164*/ 	.word	0x00000000
.L_59:


//--------------------- .nv.compat                --------------------------
	.section	.nv.compat,"",@"SHT_CUDA_COMPAT_INFO"
	.align	4
        /*0000*/ 	.byte	0x02, 0x09, 0x00, 0x00, 0x02, 0x02, 0x01, 0x00, 0x02, 0x05, 0x05, 0x00, 0x03, 0x07, 0x01, 0x01
        /*0010*/ 	.byte	0x02, 0x03, 0x00, 0x00, 0x02, 0x06, 0x01, 0x00, 0x04, 0x0b, 0x08, 0x00, 0x09, 0x00, 0x00, 0x00
        /*0020*/ 	.byte	0x00, 0x00, 0x00, 0x00


//--------------------- .nv.info.four_step_ntt_twiddle_batch_kernel --------------------------
	.section	.nv.info.four_step_ntt_twiddle_batch_kernel,"",@"SHT_CUDA_INFO"
	.sectionflags	@""
	.align	4


	//----- nvinfo : EIATTR_CUDA_API_VERSION
	.align		4
        /*0000*/ 	.byte	0x04, 0x37
        /*0002*/ 	.short	(.L_61 - .L_60)
.L_60:
        /*0004*/ 	.word	0x00000082


	//----- nvinfo : EIATTR_KPARAM_INFO
	.align		4
.L_61:
        /*0008*/ 	.byte	0x04, 0x17
        /*000a*/ 	.short	(.L_63 - .L_62)
.L_62:
        /*000c*/ 	.word	0x00000000
        /*0010*/ 	.short	0x0005
        /*0012*/ 	.short	0x0020
        /*0014*/ 	.byte	0x00, 0xf0, 0x21, 0x00


	//----- nvinfo : EIATTR_KPARAM_INFO
	.align		4
.L_63:
        /*0018*/ 	.byte	0x04, 0x17
        /*001a*/ 	.short	(.L_65 - .L_64)
.L_64:
        /*001c*/ 	.word	0x00000000
        /*0020*/ 	.short	0x0004
        /*0022*/ 	.short	0x0018
        /*0024*/ 	.byte	0x00, 0xf0, 0x21, 0x00


	//----- nvinfo : EIATTR_KPARAM_INFO
	.align		4
.L_65:
        /*0028*/ 	.byte	0x04, 0x17
        /*002a*/ 	.short	(.L_67 - .L_66)
.L_66:
        /*002c*/ 	.word	0x00000000
        /*0030*/ 	.short	0x0003
        /*0032*/ 	.short	0x0014
        /*0034*/ 	.byte	0x00, 0xf0, 0x11, 0x00


	//----- nvinfo : EIATTR_KPARAM_INFO
	.align		4
.L_67:
        /*0038*/ 	.byte	0x04, 0x17
        /*003a*/ 	.short	(.L_69 - .L_68)
.L_68:
        /*003c*/ 	.word	0x00000000
        /*0040*/ 	.short	0x0002
        /*0042*/ 	.short	0x0010
        /*0044*/ 	.byte	0x00, 0xf0, 0x11, 0x00


	//----- nvinfo : EIATTR_KPARAM_INFO
	.align		4
.L_69:
        /*0048*/ 	.byte	0x04, 0x17
        /*004a*/ 	.short	(.L_71 - .L_70)
.L_70:
        /*004c*/ 	.word	0x00000000
        /*0050*/ 	.short	0x0001
        /*0052*/ 	.short	0x0008
        /*0054*/ 	.byte	0x00, 0xf5, 0x21, 0x00


	//----- nvinfo : EIATTR_KPARAM_INFO
	.align		4
.L_71:
        /*0058*/ 	.byte	0x04, 0x17
        /*005a*/ 	.short	(.L_73 - .L_72)
.L_72:
        /*005c*/ 	.word	0x00000000
        /*0060*/ 	.short	0x0000
        /*0062*/ 	.short	0x0000
        /*0064*/ 	.byte	0x00, 0xf5, 0x21, 0x00


	//----- nvinfo : EIATTR_SPARSE_MMA_MASK
	.align		4
.L_73:
        /*0068*/ 	.byte	0x03, 0x50
        /*006a*/ 	.short	0x0000


	//----- nvinfo : EIATTR_MAXREG_COUNT
	.align		4
        /*006c*/ 	.byte	0x03, 0x1b
        /*006e*/ 	.short	0x00ff


	//----- nvinfo : EIATTR_MERCURY_ISA_VERSION
	.align		4
        /*0070*/ 	.byte	0x03, 0x5f
        /*0072*/ 	.short	0x0101


	//----- nvinfo : EIATTR_VRC_CTA_INIT_COUNT
	.align		4
        /*0074*/ 	.byte	0x02, 0x4a
	.zero		1
	.zero		1


	//----- nvinfo : EIATTR_EXIT_INSTR_OFFSETS
	.align		4
        /*0078*/ 	.byte	0x04, 0x1c
        /*007a*/ 	.short	(.L_75 - .L_74)


	//   ....[0]....
.L_74:
        /*007c*/ 	.word	0x000001a0


	//   ....[1]....
        /*0080*/ 	.word	0x000004d0


	//----- nvinfo : EIATTR_CBANK_PARAM_SIZE
	.align		4
.L_75:
        /*0084*/ 	.byte	0x03, 0x19
        /*0086*/ 	.short	0x0028


	//----- nvinfo : EIATTR_PARAM_CBANK
	.align		4
        /*0088*/ 	.byte	0x04, 0x0a
        /*008a*/ 	.short	(.L_77 - .L_76)
	.align		4
.L_76:
        /*008c*/ 	.word	index@(.nv.constant0.four_step_ntt_twiddle_batch_kernel)
        /*0090*/ 	.short	0x0380
        /*0092*/ 	.short	0x0028


	//----- nvinfo : EIATTR_SW_WAR
	.align		4
.L_77:
        /*0094*/ 	.byte	0x04, 0x36
        /*0096*/ 	.short	(.L_79 - .L_78)
.L_78:
        /*0098*/ 	.word	0x00000008
.L_79:


//--------------------- .nv.info.four_step_ntt_rows_batch_kernel --------------------------
	.section	.nv.info.four_step_ntt_rows_batch_kernel,"",@"SHT_CUDA_INFO"
	.sectionflags	@""
	.align	4


	//----- nvinfo : EIATTR_CUDA_API_VERSION
	.align		4
        /*0000*/ 	.byte	0x04, 0x37
        /*0002*/ 	.short	(.L_81 - .L_80)
.L_80:
        /*0004*/ 	.word	0x00000082


	//----- nvinfo : EIATTR_KPARAM_INFO
	.align		4
.L_81:
        /*0008*/ 	.byte	0x04, 0x17
        /*000a*/ 	.short	(.L_83 - .L_82)
.L_82:
        /*000c*/ 	.word	0x00000000
        /*0010*/ 	.short	0x0007
        /*0012*/ 	.short	0x0028
        /*0014*/ 	.byte	0x00, 0xf0, 0x21, 0x00


	//----- nvinfo : EIATTR_KPARAM_INFO
	.align		4
.L_83:
        /*0018*/ 	.byte	0x04, 0x17
        /*001a*/ 	.short	(.L_85 - .L_84)
.L_84:
        /*001c*/ 	.word	0x00000000
        /*0020*/ 	.short	0x0006
        /*0022*/ 	.short	0x0020
        /*0024*/ 	.byte	0x00, 0xf0, 0x21, 0x00


	//----- nvinfo : EIATTR_KPARAM_INFO
	.align		4
.L_85:
        /*0028*/ 	.byte	0x04, 0x17
        /*002a*/ 	.short	(.L_87 - .L_86)
.L_86:
        /*002c*/ 	.word	0x00000000
        /*0030*/ 	.short	0x0005
        /*0032*/ 	.short	0x001c
        /*0034*/ 	.byte	0x00, 0xf0, 0x11, 0x00


	//----- nvinfo : EIATTR_KPARAM_INFO
	.align		4
.L_87:
        /*0038*/ 	.byte	0x04, 0x17
        /*003a*/ 	.short	(.L_89 - .L_88)
.L_88:
        /*003c*/ 	.word	0x00000000
        /*0040*/ 	.short	0x0004
        /*0042*/ 	.short	0x0018
        /*0044*/ 	.byte	0x00, 0xf0, 0x11, 0x00


	//----- nvinfo : EIATTR_KPARAM_INFO
	.align		4
.L_89:
        /*0048*/ 	.byte	0x04, 0x17
        /*004a*/ 	.short	(.L_91 - .L_90)
.L_90:
        /*004c*/ 	.word	0x00000000
        /*0050*/ 	.short	0x0003
        /*0052*/ 	.short	0x0014
        /*0054*/ 	.byte	0x00, 0xf0, 0x11, 0x00


	//----- nvinfo : EIATTR_KPARAM_INFO
	.align		4
.L_91:
        /*0058*/ 	.byte	0x04, 0x17
        /*005a*/ 	.short	(.L_93 - .L_92)
.L_92:
        /*005c*/ 	.word	0x00000000
        /*0060*/ 	.short	0x0002
        /*0062*/ 	.short	0x0010
        /*0064*/ 	.byte	0x00, 0xf0, 0x11, 0x00


	//----- nvinfo : EIATTR_KPARAM_INFO
	.align		4
.L_93:
        /*0068*/ 	.byte	0x04, 0x17
        /*006a*/ 	.short	(.L_95 - .L_94)
.L_94:
        /*006c*/ 	.word	0x00000000
        /*0070*/ 	.short	0x0001
        /*0072*/ 	.short	0x0008
        /*0074*/ 	.byte	0x00, 0xf5, 0x21, 0x00


	//----- nvinfo : EIATTR_KPARAM_INFO
	.align		4
.L_95:
        /*0078*/ 	.byte	0x04, 0x17
        /*007a*/ 	.short	(.L_97 - .L_96)
.L_96:
        /*007c*/ 	.word	0x00000000
        /*0080*/ 	.short	0x0000
        /*0082*/ 	.short	0x0000
        /*0084*/ 	.byte	0x00, 0xf5, 0x21, 0x00


	//----- nvinfo : EIATTR_SPARSE_MMA_MASK
	.align		4
.L_97:
        /*0088*/ 	.byte	0x03, 0x50
        /*008a*/ 	.short	0x0000


	//----- nvinfo : EIATTR_MAXREG_COUNT
	.align		4
        /*008c*/ 	.byte	0x03, 0x1b
        /*008e*/ 	.short	0x00ff


	//----- nvinfo : EIATTR_NUM_BARRIERS
	.align		4
        /*0090*/ 	.byte	0x02, 0x4c
        /*0092*/ 	.byte	0x01
	.zero		1


	//----- nvinfo : EIATTR_MERCURY_ISA_VERSION
	.align		4
        /*0094*/ 	.byte	0x03, 0x5f
        /*0096*/ 	.short	0x0101


	//----- nvinfo : EIATTR_VRC_CTA_INIT_COUNT
	.align		4
        /*0098*/ 	.byte	0x02, 0x4a
	.zero		1
	.zero		1


	//----- nvinfo : EIATTR_EXIT_INSTR_OFFSETS
	.align		4
        /*009c*/ 	.byte	0x04, 0x1c
        /*009e*/ 	.short	(.L_99 - .L_98)


	//   ....[0]....
.L_98:
        /*00a0*/ 	.word	0x00000180


	//   ....[1]....
        /*00a4*/ 	.word	0x00002360


	//   ....[2]....
        /*00a8*/ 	.word	0x00002420


	//----- nvinfo : EIATTR_CRS_STACK_SIZE
	.align		4
.L_99:
        /*00ac*/ 	.byte	0x04, 0x1e
        /*00ae*/ 	.short	(.L_101 - .L_100)
.L_100:
        /*00b0*/ 	.word	0x00000000


	//----- nvinfo : EIATTR_CBANK_PARAM_SIZE
	.align		4
.L_101:
        /*00b4*/ 	.byte	0x03, 0x19
        /*00b6*/ 	.short	0x0030


	//----- nvinfo : EIATTR_PARAM_CBANK
	.align		4
        /*00b8*/ 	.byte	0x04, 0x0a
        /*00ba*/ 	.short	(.L_103 - .L_102)
	.align		4
.L_102:
        /*00bc*/ 	.word	index@(.nv.constant0.four_step_ntt_rows_batch_kernel)
        /*00c0*/ 	.short	0x0380
        /*00c2*/ 	.short	0x0030


	//----- nvinfo : EIATTR_SW_WAR
	.align		4
.L_103:
        /*00c4*/ 	.byte	0x04, 0x36
        /*00c6*/ 	.short	(.L_105 - .L_104)
.L_104:
        /*00c8*/ 	.word	0x00000008
.L_105:


//--------------------- .nv.info.four_step_ntt_columns_batch_kernel --------------------------
	.section	.nv.info.four_step_ntt_columns_batch_kernel,"",@"SHT_CUDA_INFO"
	.sectionflags	@""
	.align	4


	//----- nvinfo : EIATTR_CUDA_API_VERSION
	.align		4
        /*0000*/ 	.byte	0x04, 0x37
        /*0002*/ 	.short	(.L_107 - .L_106)
.L_106:
        /*0004*/ 	.word	0x00000082


	//----- nvinfo : EIATTR_KPARAM_INFO
	.align		4
.L_107:
        /*0008*/ 	.byte	0x04, 0x17
        /*000a*/ 	.short	(.L_109 - .L_108)
.L_108:
        /*000c*/ 	.word	0x00000000
        /*0010*/ 	.short	0x0007
        /*0012*/ 	.short	0x0028
        /*0014*/ 	.byte	0x00, 0xf0, 0x21, 0x00


	//----- nvinfo : EIATTR_KPARAM_INFO
	.align		4
.L_109:
        /*0018*/ 	.byte	0x04, 0x17
        /*001a*/ 	.short	(.L_111 - .L_110)
.L_110:
        /*001c*/ 	.word	0x00000000
        /*0020*/ 	.short	0x0006
        /*0022*/ 	.short	0x0020
        /*0024*/ 	.byte	0x00, 0xf0, 0x21, 0x00


	//----- nvinfo : EIATTR_KPARAM_INFO
	.align		4
.L_111:
        /*0028*/ 	.byte	0x04, 0x17
        /*002a*/ 	.short	(.L_113 - .L_112)
.L_112:
        /*002c*/ 	.word	0x00000000
        /*0030*/ 	.short	0x0005
        /*0032*/ 	.short	0x001c
        /*0034*/ 	.byte	0x00, 0xf0, 0x11, 0x00


	//----- nvinfo : EIATTR_KPARAM_INFO
	.align		4
.L_113:
        /*0038*/ 	.byte	0x04, 0x17
        /*003a*/ 	.short	(.L_115 - .L_114)
.L_114:
        /*003c*/ 	.word	0x00000000
        /*0040*/ 	.short	0x0004
        /*0042*/ 	.short	0x0018
        /*0044*/ 	.byte	0x00, 0xf0, 0x11, 0x00


	//----- nvinfo : EIATTR_KPARAM_INFO
	.align		4
.L_115:
        /*0048*/ 	.byte	0x04, 0x17
        /*004a*/ 	.short	(.L_117 - .L_116)
.L_116:
        /*004c*/ 	.word	0x00000000
        /*0050*/ 	.short	0x0003
        /*0052*/ 	.short	0x0014
        /*0054*/ 	.byte	0x00, 0xf0, 0x11, 0x00


	//----- nvinfo : EIATTR_KPARAM_INFO
	.align		4
.L_117:
        /*0058*/ 	.byte	0x04, 0x17
        /*005a*/ 	.short	(.L_119 - .L_118)
.L_118:
        /*005c*/ 	.word	0x00000000
        /*0060*/ 	.short	0x0002
        /*0062*/ 	.short	0x0010
        /*0064*/ 	.byte	0x00, 0xf0, 0x11, 0x00


	//----- nvinfo : EIATTR_KPARAM_INFO
	.align		4
.L_119:
        /*0068*/ 	.byte	0x04, 0x17
        /*006a*/ 	.short	(.L_121 - .L_120)
.L_120:
        /*006c*/ 	.word	0x00000000
        /*0070*/ 	.short	0x0001
        /*0072*/ 	.short	0x0008
        /*0074*/ 	.byte	0x00, 0xf5, 0x21, 0x00


	//----- nvinfo : EIATTR_KPARAM_INFO
	.align		4
.L_121:
        /*0078*/ 	.byte	0x04, 0x17
        /*007a*/ 	.short	(.L_123 - .L_122)
.L_122:
        /*007c*/ 	.word	0x00000000
        /*0080*/ 	.short	0x0000
        /*0082*/ 	.short	0x0000
        /*0084*/ 	.byte	0x00, 0xf5, 0x21, 0x00


	//----- nvinfo : EIATTR_SPARSE_MMA_MASK
	.align		4
.L_123:
        /*0088*/ 	.byte	0x03, 0x50
        /*008a*/ 	.short	0x0000


	//----- nvinfo : EIATTR_MAXREG_COUNT
	.align		4
        /*008c*/ 	.byte	0x03, 0x1b
        /*008e*/ 	.short	0x00ff


	//----- nvinfo : EIATTR_NUM_BARRIERS
	.align		4
        /*0090*/ 	.byte	0x02, 0x4c
        /*0092*/ 	.byte	0x01
	.zero		1


	//----- nvinfo : EIATTR_MERCURY_ISA_VERSION
	.align		4
        /*0094*/ 	.byte	0x03, 0x5f
        /*0096*/ 	.short	0x0101


	//----- nvinfo : EIATTR_VRC_CTA_INIT_COUNT
	.align		4
        /*0098*/ 	.byte	0x02, 0x4a
	.zero		1
	.zero		1


	//----- nvinfo : EIATTR_EXIT_INSTR_OFFSETS
	.align		4
        /*009c*/ 	.byte	0x04, 0x1c
        /*009e*/ 	.short	(.L_125 - .L_124)


	//   ....[0]....
.L_124:
        /*00a0*/ 	.word	0x00000190


	//   ....[1]....
        /*00a4*/ 	.word	0x00002320


	//   ....[2]....
        /*00a8*/ 	.word	0x00002400


	//----- nvinfo : EIATTR_CRS_STACK_SIZE
	.align		4
.L_125:
        /*00ac*/ 	.byte	0x04, 0x1e
        /*00ae*/ 	.short	(.L_127 - .L_126)
.L_126:
        /*00b0*/ 	.word	0x00000000


	//----- nvinfo : EIATTR_CBANK_PARAM_SIZE
	.align		4
.L_127:
        /*00b4*/ 	.byte	0x03, 0x19
        /*00b6*/ 	.short	0x0030


	//----- nvinfo : EIATTR_PARAM_CBANK
	.align		4
        /*00b8*/ 	.byte	0x04, 0x0a
        /*00ba*/ 	.short	(.L_129 - .L_128)
	.align		4
.L_128:
        /*00bc*/ 	.word	index@(.nv.constant0.four_step_ntt_columns_batch_kernel)
        /*00c0*/ 	.short	0x0380
        /*00c2*/ 	.short	0x0030


	//----- nvinfo : EIATTR_SW_WAR
	.align		4
.L_129:
        /*00c4*/ 	.byte	0x04, 0x36
        /*00c6*/ 	.short	(.L_131 - .L_130)
.L_130:
        /*00c8*/ 	.word	0x00000008
.L_131:


//--------------------- .nv.info.four_step_intt_columns_kernel --------------------------
	.section	.nv.info.four_step_intt_columns_kernel,"",@"SHT_CUDA_INFO"
	.sectionflags	@""
	.align	4


	//----- nvinfo : EIATTR_CUDA_API_VERSION
	.align		4
        /*0000*/ 	.byte	0x04, 0x37
        /*0002*/ 	.short	(.L_133 - .L_132)
.L_132:
        /*0004*/ 	.word	0x00000082


	//----- nvinfo : EIATTR_KPARAM_INFO
	.align		4
.L_133:
        /*0008*/ 	.byte	0x04, 0x17
        /*000a*/ 	.short	(.L_135 - .L_134)
.L_134:
        /*000c*/ 	.word	0x00000000
        /*0010*/ 	.short	0x0007
        /*0012*/ 	.short	0x0030
        /*0014*/ 	.byte	0x00, 0xf0, 0x21, 0x00


	//----- nvinfo : EIATTR_KPARAM_INFO
	.align		4
.L_135:
        /*0018*/ 	.byte	0x04, 0x17
        /*001a*/ 	.short	(.L_137 - .L_136)
.L_136:
        /*001c*/ 	.word	0x00000000
        /*0020*/ 	.short	0x0006
        /*0022*/ 	.short	0x0028
        /*0024*/ 	.byte	0x00, 0xf0, 0x21, 0x00


	//----- nvinfo : EIATTR_KPARAM_INFO
	.align		4
.L_137:
        /*0028*/ 	.byte	0x04, 0x17
        /*002a*/ 	.short	(.L_139 - .L_138)
.L_138:
        /*002c*/ 	.word	0x00000000
        /*0030*/ 	.short	0x0005
        /*0032*/ 	.short	0x0020
        /*0034*/ 	.byte	0x00, 0xf0, 0x11, 0x00


	//----- nvinfo : EIATTR_KPARAM_INFO
	.align		4
.L_139:
        /*0038*/ 	.byte	0x04, 0x17
        /*003a*/ 	.short	(.L_141 - .L_140)
.L_140:
        /*003c*/ 	.word	0x00000000
        /*0040*/ 	.short	0x0004
        /*0042*/ 	.short	0x001c
        /*0044*/ 	.byte	0x00, 0xf0, 0x11, 0x00


	//----- nvinfo : EIATTR_KPARAM_INFO
	.align		4
.L_141:
        /*0048*/ 	.byte	0x04, 0x17
        /*004a*/ 	.short	(.L_143 - .L_142)
.L_142:
        /*004c*/ 	.word	0x00000000
        /*0050*/ 	.short	0x0003
        /*0052*/ 	.short	0x0018
        /*0054*/ 	.byte	0x00, 0xf0, 0x11, 0x00


	//----- nvinfo : EIATTR_KPARAM_INFO
	.align		4
.L_143:
        /*0058*/ 	.byte	0x04, 0x17
        /*005a*/ 	.short	(.L_145 - .L_144)
.L_144:
        /*005c*/ 	.word	0x00000000
        /*0060*/ 	.short	0x0002
        /*0062*/ 	.short	0x0010
        /*0064*/ 	.byte	0x00, 0xf0, 0x21, 0x00


	//----- nvinfo : EIATTR_KPARAM_INFO
	.align		4
.L_145:
        /*0068*/ 	.byte	0x04, 0x17
        /*006a*/ 	.short	(.L_147 - .L_146)
.L_146:
        /*006c*/ 	.word	0x00000000
        /*0070*/ 	.short	0x0001
        /*0072*/ 	.short	0x0008
        /*0074*/ 	.byte	0x00, 0xf5, 0x21, 0x00


	//----- nvinfo : EIATTR_KPARAM_INFO
	.align		4
.L_147:
        /*0078*/ 	.byte	0x04, 0x17
        /*007a*/ 	.short	(.L_149 - .L_148)
.L_148:
        /*007c*/ 	.word	0x00000000
        /*0080*/ 	.short	0x0000
        /*0082*/ 	.short	0x0000
        /*0084*/ 	.byte	0x00, 0xf5, 0x21, 0x00


	//----- nvinfo : EIATTR_SPARSE_MMA_MASK
	.align		4
.L_149:
        /*0088*/ 	.byte	0x03, 0x50
        /*008a*/ 	.short	0x0000


	//----- nvinfo : EIATTR_MAXREG_COUNT
	.align		4
        /*008c*/ 	.byte	0x03, 0x1b
        /*008e*/ 	.short	0x00ff


	//----- nvinfo : EIATTR_NUM_BARRIERS
	.align		4
        /*0090*/ 	.byte	0x02, 0x4c
        /*0092*/ 	.byte	0x01
	.zero		1


	//----- nvinfo : EIATTR_MERCURY_ISA_VERSION
	.align		4
        /*0094*/ 	.byte	0x03, 0x5f
        /*0096*/ 	.short	0x0101


	//----- nvinfo : EIATTR_VRC_CTA_INIT_COUNT
	.align		4
        /*0098*/ 	.byte	0x02, 0x4a
	.zero		1
	.zero		1


	//----- nvinfo : EIATTR_EXIT_INSTR_OFFSETS
	.align		4
        /*009c*/ 	.byte	0x04, 0x1c
        /*009e*/ 	.short	(.L_151 - .L_150)


	//   ....[0]....
.L_150:
        /*00a0*/ 	.word	0x00000040


	//   ....[1]....
        /*00a4*/ 	.word	0x00002500


	//   ....[2]....
        /*00a8*/ 	.word	0x000025f0


	//----- nvinfo : EIATTR_CRS_STACK_SIZE
	.align		4
.L_151:
        /*00ac*/ 	.byte	0x04, 0x1e
        /*00ae*/ 	.short	(.L_153 - .L_152)
.L_152:
        /*00b0*/ 	.word	0x00000000


	//----- nvinfo : EIATTR_CBANK_PARAM_SIZE
	.align		4
.L_153:
        /*00b4*/ 	.byte	0x03, 0x19
        /*00b6*/ 	.short	0x0038


	//----- nvinfo : EIATTR_PARAM_CBANK
	.align		4
        /*00b8*/ 	.byte	0x04, 0x0a
        /*00ba*/ 	.short	(.L_155 - .L_154)
	.align		4
.L_154:
        /*00bc*/ 	.word	index@(.nv.constant0.four_step_intt_columns_kernel)
        /*00c0*/ 	.short	0x0380
        /*00c2*/ 	.short	0x0038


	//----- nvinfo : EIATTR_SW_WAR
	.align		4
.L_155:
        /*00c4*/ 	.byte	0x04, 0x36
        /*00c6*/ 	.short	(.L_157 - .L_156)
.L_156:
        /*00c8*/ 	.word	0x00000008
.L_157:


//--------------------- .nv.info.four_step_intt_twiddle_kernel --------------------------
	.section	.nv.info.four_step_intt_twiddle_kernel,"",@"SHT_CUDA_INFO"
	.sectionflags	@""
	.align	4


	//----- nvinfo : EIATTR_CUDA_API_VERSION
	.align		4
        /*0000*/ 	.byte	0x04, 0x37
        /*0002*/ 	.short	(.L_159 - .L_158)
.L_158:
        /*0004*/ 	.word	0x00000082


	//----- nvinfo : EIATTR_KPARAM_INFO
	.align		4
.L_159:
        /*0008*/ 	.byte	0x04, 0x17
        /*000a*/ 	.short	(.L_161 - .L_160)
.L_160:
        /*000c*/ 	.word	0x00000000
        /*0010*/ 	.short	0x0005
        /*0012*/ 	.short	0x0020
        /*0014*/ 	.byte	0x00, 0xf0, 0x21, 0x00


	//----- nvinfo : EIATTR_KPARAM_INFO
	.align		4
.L_161:
        /*0018*/ 	.byte	0x04, 0x17
        /*001a*/ 	.short	(.L_163 - .L_162)
.L_162:
        /*001c*/ 	.word	0x00000000
        /*0020*/ 	.short	0x0004
        /*0022*/ 	.short	0x0018
        /*0024*/ 	.byte	0x00, 0xf0, 0x21, 0x00


	//----- nvinfo : EIATTR_KPARAM_INFO
	.align		4
.L_163:
        /*0028*/ 	.byte	0x04, 0x17
        /*002a*/ 	.short	(.L_165 - .L_164)
.L_164:
        /*002c*/ 	.word	0x00000000
        /*0030*/ 	.short	0x0003
        /*0032*/ 	.short	0x0014
        /*0034*/ 	.byte	0x00, 0xf0, 0x11, 0x00


	//----- nvinfo : EIATTR_KPARAM_INFO
	.align		4
.L_165:
        /*0038*/ 	.byte	0x04, 0x17
        /*003a*/ 	.short	(.L_167 - .L_166)
.L_166:
        /*003c*/ 	.word	0x00000000
        /*0040*/ 	.short	0x0002
        /*0042*/ 	.short	0x0010
        /*0044*/ 	.byte	0x00, 0xf0, 0x11, 0x00


	//----- nvinfo : EIATTR_KPARAM_INFO
	.align		4
.L_167:
        /*0048*/ 	.byte	0x04, 0x17
        /*004a*/ 	.short	(.L_169 - .L_168)
.L_168:
        /*004c*/ 	.word	0x00000000
        /*0050*/ 	.short	0x0001
        /*0052*/ 	.short	0x0008
        /*0054*/ 	.byte	0x00, 0xf5, 0x21, 0x00


	//----- nvinfo : EIATTR_KPARAM_INFO
	.align		4
.L_169:
        /*0058*/ 	.byte	0x04, 0x17
        /*005a*/ 	.short	(.L_171 - .L_170)
.L_170:
        /*005c*/ 	.word	0x00000000
        /*0060*/ 	.short	0x0000
        /*0062*/ 	.short	0x0000
        /*0064*/ 	.byte	0x00, 0xf5, 0x21, 0x00


	//----- nvinfo : EIATTR_SPARSE_MMA_MASK
	.align		4
.L_171:
        /*0068*/ 	.byte	0x03, 0x50
        /*006a*/ 	.short	0x0000


	//----- nvinfo : EIATTR_MAXREG_COUNT
	.align		4
        /*006c*/ 	.byte	0x03, 0x1b
        /*006e*/ 	.short	0x00ff


	//----- nvinfo : EIATTR_MERCURY_ISA_VERSION
	.align		4
        /*0070*/ 	.byte	0x03, 0x5f
        /*0072*/ 	.short	0x0101


	//----- nvinfo : EIATTR_VRC_CTA_INIT_COUNT
	.align		4
        /*0074*/ 	.byte	0x02, 0x4a
	.zero		1
	.zero		1


	//----- nvinfo : EIATTR_EXIT_INSTR_OFFSETS
	.align		4
        /*0078*/ 	.byte	0x04, 0x1c
        /*007a*/ 	.short	(.L_173 - .L_172)


	//   ....[0]....
.L_172:
        /*007c*/ 	.word	0x00000080


	//   ....[1]....
        /*0080*/ 	.word	0x00000350


	//----- nvinfo : EIATTR_CBANK_PARAM_SIZE
	.align		4
.L_173:
        /*0084*/ 	.byte	0x03, 0x19
        /*0086*/ 	.short	0x0028


	//----- nvinfo : EIATTR_PARAM_CBANK
	.align		4
        /*0088*/ 	.byte	0x04, 0x0a
        /*008a*/ 	.short	(.L_175 - .L_174)
	.align		4
.L_174:
        /*008c*/ 	.word	index@(.nv.constant0.four_step_intt_twiddle_kernel)
        /*0090*/ 	.short	0x0380
        /*0092*/ 	.short	0x0028


	//----- nvinfo : EIATTR_SW_WAR
	.align		4
.L_175:
        /*0094*/ 	.byte	0x04, 0x36
        /*0096*/ 	.short	(.L_177 - .L_176)
.L_176:
        /*0098*/ 	.word	0x00000008
.L_177:


//--------------------- .nv.info.four_step_intt_rows_kernel --------------------------
	.section	.nv.info.four_step_intt_rows_kernel,"",@"SHT_CUDA_INFO"
	.sectionflags	@""
	.align	4


	//----- nvinfo : EIATTR_CUDA_API_VERSION
	.align		4
        /*0000*/ 	.byte	0x04, 0x37
        /*0002*/ 	.short	(.L_179 - .L_178)
.L_178:
        /*0004*/ 	.word	0x00000082


	//----- nvinfo : EIATTR_KPARAM_INFO
	.align		4
.L_179:
        /*0008*/ 	.byte	0x04, 0x17
        /*000a*/ 	.short	(.L_181 - .L_180)
.L_180:
        /*000c*/ 	.word	0x00000000
        /*0010*/ 	.short	0x0007
        /*0012*/ 	.short	0x0030
        /*0014*/ 	.byte	0x00, 0xf0, 0x21, 0x00


	//----- nvinfo : EIATTR_KPARAM_INFO
	.align		4
.L_181:
        /*0018*/ 	.byte	0x04, 0x17
        /*001a*/ 	.short	(.L_183 - .L_182)
.L_182:
        /*001c*/ 	.word	0x00000000
        /*0020*/ 	.short	0x0006
        /*0022*/ 	.short	0x0028
        /*0024*/ 	.byte	0x00, 0xf0, 0x21, 0x00


	//----- nvinfo : EIATTR_KPARAM_INFO
	.align		4
.L_183:
        /*0028*/ 	.byte	0x04, 0x17
        /*002a*/ 	.short	(.L_185 - .L_184)
.L_184:
        /*002c*/ 	.word	0x00000000
        /*0030*/ 	.short	0x0005
        /*0032*/ 	.short	0x0020
        /*0034*/ 	.byte	0x00, 0xf0, 0x11, 0x00


	//----- nvinfo : EIATTR_KPARAM_INFO
	.align		4
.L_185:
        /*0038*/ 	.byte	0x04, 0x17
        /*003a*/ 	.short	(.L_187 - .L_186)
.L_186:
        /*003c*/ 	.word	0x00000000
        /*0040*/ 	.short	0x0004
        /*0042*/ 	.short	0x001c
        /*0044*/ 	.byte	0x00, 0xf0, 0x11, 0x00


	//----- nvinfo : EIATTR_KPARAM_INFO
	.align		4
.L_187:
        /*0048*/ 	.byte	0x04, 0x17
        /*004a*/ 	.short	(.L_189 - .L_188)
.L_188:
        /*004c*/ 	.word	0x00000000
        /*0050*/ 	.short	0x0003
        /*0052*/ 	.short	0x0018
        /*0054*/ 	.byte	0x00, 0xf0, 0x11, 0x00


	//----- nvinfo : EIATTR_KPARAM_INFO
	.align		4
.L_189:
        /*0058*/ 	.byte	0x04, 0x17
        /*005a*/ 	.short	(.L_191 - .L_190)
.L_190:
        /*005c*/ 	.word	0x00000000
        /*0060*/ 	.short	0x0002
        /*0062*/ 	.short	0x0010
        /*0064*/ 	.byte	0x00, 0xf0, 0x21, 0x00


	//----- nvinfo : EIATTR_KPARAM_INFO
	.align		4
.L_191:
        /*0068*/ 	.byte	0x04, 0x17
        /*006a*/ 	.short	(.L_193 - .L_192)
.L_192:
        /*006c*/ 	.word	0x00000000
        /*0070*/ 	.short	0x0001
        /*0072*/ 	.short	0x0008
        /*0074*/ 	.byte	0x00, 0xf5, 0x21, 0x00


	//----- nvinfo : EIATTR_KPARAM_INFO
	.align		4
.L_193:
        /*0078*/ 	.byte	0x04, 0x17
        /*007a*/ 	.short	(.L_195 - .L_194)
.L_194:
        /*007c*/ 	.word	0x00000000
        /*0080*/ 	.short	0x0000
        /*0082*/ 	.short	0x0000
        /*0084*/ 	.byte	0x00, 0xf5, 0x21, 0x00


	//----- nvinfo : EIATTR_SPARSE_MMA_MASK
	.align		4
.L_195:
        /*0088*/ 	.byte	0x03, 0x50
        /*008a*/ 	.short	0x0000


	//----- nvinfo : EIATTR_MAXREG_COUNT
	.align		4
        /*008c*/ 	.byte	0x03, 0x1b
        /*008e*/ 	.short	0x00ff


	//----- nvinfo : EIATTR_NUM_BARRIERS
	.align		4
        /*0090*/ 	.byte	0x02, 0x4c
        /*0092*/ 	.byte	0x01
	.zero		1


	//----- nvinfo : EIATTR_MERCURY_ISA_VERSION
	.align		4
        /*0094*/ 	.byte	0x03, 0x5f
        /*0096*/ 	.short	0x0101


	//----- nvinfo : EIATTR_VRC_CTA_INIT_COUNT
	.align		4
        /*0098*/ 	.byte	0x02, 0x4a
	.zero		1
	.zero		1


	//----- nvinfo : EIATTR_EXIT_INSTR_OFFSETS
	.align		4
        /*009c*/ 	.byte	0x04, 0x1c
        /*009e*/ 	.short	(.L_197 - .L_196)


	//   ....[0]....
.L_196:
        /*00a0*/ 	.word	0x00000040


	//   ....[1]....
        /*00a4*/ 	.word	0x000025c0


	//   ....[2]....
        /*00a8*/ 	.word	0x00002690


	//----- nvinfo : EIATTR_CRS_STACK_SIZE
	.align		4
.L_197:
        /*00ac*/ 	.byte	0x04, 0x1e
        /*00ae*/ 	.short	(.L_199 - .L_198)
.L_198:
        /*00b0*/ 	.word	0x00000000


	//----- nvinfo : EIATTR_CBANK_PARAM_SIZE
	.align		4
.L_199:
        /*00b4*/ 	.byte	0x03, 0x19
        /*00b6*/ 	.short	0x0038


	//----- nvinfo : EIATTR_PARAM_CBANK
	.align		4
        /*00b8*/ 	.byte	0x04, 0x0a
        /*00ba*/ 	.short	(.L_201 - .L_200)
	.align		4
.L_200:
        /*00bc*/ 	.word	index@(.nv.constant0.four_step_intt_rows_kernel)
        /*00c0*/ 	.short	0x0380
        /*00c2*/ 	.short	0x0038


	//----- nvinfo : EIATTR_SW_WAR
	.align		4
.L_201:
        /*00c4*/ 	.byte	0x04, 0x36
        /*00c6*/ 	.short	(.L_203 - .L_202)
.L_202:
        /*00c8*/ 	.word	0x00000008
.L_203:


//--------------------- .nv.info.four_step_ntt_transpose_kernel --------------------------
	.section	.nv.info.four_step_ntt_transpose_kernel,"",@"SHT_CUDA_INFO"
	.sectionflags	@""
	.align	4


	//----- nvinfo : EIATTR_CUDA_API_VERSION
	.align		4
        /*0000*/ 	.byte	0x04, 0x37
        /*0002*/ 	.short	(.L_205 - .L_204)
.L_204:
        /*0004*/ 	.word	0x00000082


	//----- nvinfo : EIATTR_KPARAM_INFO
	.align		4
.L_205:
        /*0008*/ 	.byte	0x04, 0x17
        /*000a*/ 	.short	(.L_207 - .L_206)
.L_206:
        /*000c*/ 	.word	0x00000000
        /*0010*/ 	.short	0x0003
        /*0012*/ 	.short	0x0014
        /*0014*/ 	.byte	0x00, 0xf0, 0x11, 0x00


	//----- nvinfo : EIATTR_KPARAM_INFO
	.align		4
.L_207:
        /*0018*/ 	.byte	0x04, 0x17
        /*001a*/ 	.short	(.L_209 - .L_208)
.L_208:
        /*001c*/ 	.word	0x00000000
        /*0020*/ 	.short	0x0002
        /*0022*/ 	.short	0x0010
        /*0024*/ 	.byte	0x00, 0xf0, 0x11, 0x00


	//----- nvinfo : EIATTR_KPARAM_INFO
	.align		4
.L_209:
        /*0028*/ 	.byte	0x04, 0x17
        /*002a*/ 	.short	(.L_211 - .L_210)
.L_210:
        /*002c*/ 	.word	0x00000000
        /*0030*/ 	.short	0x0001
        /*0032*/ 	.short	0x0008
        /*0034*/ 	.byte	0x00, 0xf5, 0x21, 0x00


	//----- nvinfo : EIATTR_KPARAM_INFO
	.align		4
.L_211:
        /*0038*/ 	.byte	0x04, 0x17
        /*003a*/ 	.short	(.L_213 - .L_212)
.L_212:
        /*003c*/ 	.word	0x00000000
        /*0040*/ 	.short	0x0000
        /*0042*/ 	.short	0x0000
        /*0044*/ 	.byte	0x00, 0xf5, 0x21, 0x00


	//----- nvinfo : EIATTR_SPARSE_MMA_MASK
	.align		4
.L_213:
        /*0048*/ 	.byte	0x03, 0x50
        /*004a*/ 	.short	0x0000


	//----- nvinfo : EIATTR_MAXREG_COUNT
	.align		4
        /*004c*/ 	.byte	0x03, 0x1b
        /*004e*/ 	.short	0x00ff


	//----- nvinfo : EIATTR_NUM_BARRIERS
	.align		4
        /*0050*/ 	.byte	0x02, 0x4c
        /*0052*/ 	.byte	0x01
	.zero		1


	//----- nvinfo : EIATTR_MERCURY_ISA_VERSION
	.align		4
        /*0054*/ 	.byte	0x03, 0x5f
        /*0056*/ 	.short	0x0101


	//----- nvinfo : EIATTR_VRC_CTA_INIT_COUNT
	.align		4
        /*0058*/ 	.byte	0x02, 0x4a
	.zero		1
	.zero		1


	//----- nvinfo : EIATTR_EXIT_INSTR_OFFSETS
	.align		4
        /*005c*/ 	.byte	0x04, 0x1c
        /*005e*/ 	.short	(.L_215 - .L_214)


	//   ....[0]....
.L_214:
        /*0060*/ 	.word	0x000001a0


	//   ....[1]....
        /*0064*/ 	.word	0x00000250


	//----- nvinfo : EIATTR_CBANK_PARAM_SIZE
	.align		4
.L_215:
        /*0068*/ 	.byte	0x03, 0x19
        /*006a*/ 	.short	0x0018


	//----- nvinfo : EIATTR_PARAM_CBANK
	.align		4
        /*006c*/ 	.byte	0x04, 0x0a
        /*006e*/ 	.short	(.L_217 - .L_216)
	.align		4
.L_216:
        /*0070*/ 	.word	index@(.nv.constant0.four_step_ntt_transpose_kernel)
        /*0074*/ 	.short	0x0380
        /*0076*/ 	.short	0x0018


	//----- nvinfo : EIATTR_SW_WAR
	.align		4
.L_217:
        /*0078*/ 	.byte	0x04, 0x36
        /*007a*/ 	.short	(.L_219 - .L_218)
.L_218:
        /*007c*/ 	.word	0x00000008
.L_219:


//--------------------- .nv.info.four_step_ntt_rows_kernel --------------------------
	.section	.nv.info.four_step_ntt_rows_kernel,"",@"SHT_CUDA_INFO"
	.sectionflags	@""
	.align	4


	//----- nvinfo : EIATTR_CUDA_API_VERSION
	.align		4
        /*0000*/ 	.byte	0x04, 0x37
        /*0002*/ 	.short	(.L_221 - .L_220)
.L_220:
        /*0004*/ 	.word	0x00000082


	//----- nvinfo : EIATTR_KPARAM_INFO
	.align		4
.L_221:
        /*0008*/ 	.byte	0x04, 0x17
        /*000a*/ 	.short	(.L_223 - .L_222)
.L_222:
        /*000c*/ 	.word	0x00000000
        /*0010*/ 	.short	0x0006
        /*0012*/ 	.short	0x0028
        /*0014*/ 	.byte	0x00, 0xf0, 0x21, 0x00


	//----- nvinfo : EIATTR_KPARAM_INFO
	.align		4
.L_223:
        /*0018*/ 	.byte	0x04, 0x17
        /*001a*/ 	.short	(.L_225 - .L_224)
.L_224:
        /*001c*/ 	.word	0x00000000
        /*0020*/ 	.short	0x0005
        /*0022*/ 	.short	0x0020
        /*0024*/ 	.byte	0x00, 0xf0, 0x21, 0x00


	//----- nvinfo : EIATTR_KPARAM_INFO
	.align		4
.L_225:
        /*0028*/ 	.byte	0x04, 0x17
        /*002a*/ 	.short	(.L_227 - .L_226)
.L_226:
        /*002c*/ 	.word	0x00000000
        /*0030*/ 	.short	0x0004
        /*0032*/ 	.short	0x0018
        /*0034*/ 	.byte	0x00, 0xf0, 0x11, 0x00


	//----- nvinfo : EIATTR_KPARAM_INFO
	.align		4
.L_227:
        /*0038*/ 	.byte	0x04, 0x17
        /*003a*/ 	.short	(.L_229 - .L_228)
.L_228:
        /*003c*/ 	.word	0x00000000
        /*0040*/ 	.short	0x0003
        /*0042*/ 	.short	0x0014
        /*0044*/ 	.byte	0x00, 0xf0, 0x11, 0x00


	//----- nvinfo : EIATTR_KPARAM_INFO
	.align		4
.L_229:
        /*0048*/ 	.byte	0x04, 0x17
        /*004a*/ 	.short	(.L_231 - .L_230)
.L_230:
        /*004c*/ 	.word	0x00000000
        /*0050*/ 	.short	0x0002
        /*0052*/ 	.short	0x0010
        /*0054*/ 	.byte	0x00, 0xf0, 0x11, 0x00


	//----- nvinfo : EIATTR_KPARAM_INFO
	.align		4
.L_231:
        /*0058*/ 	.byte	0x04, 0x17
        /*005a*/ 	.short	(.L_233 - .L_232)
.L_232:
        /*005c*/ 	.word	0x00000000
        /*0060*/ 	.short	0x0001
        /*0062*/ 	.short	0x0008
        /*0064*/ 	.byte	0x00, 0xf5, 0x21, 0x00


	//----- nvinfo : EIATTR_KPARAM_INFO
	.align		4
.L_233:
        /*0068*/ 	.byte	0x04, 0x17
        /*006a*/ 	.short	(.L_235 - .L_234)
.L_234:
        /*006c*/ 	.word	0x00000000
        /*0070*/ 	.short	0x0000
        /*0072*/ 	.short	0x0000
        /*0074*/ 	.byte	0x00, 0xf5, 0x21, 0x00


	//----- nvinfo : EIATTR_SPARSE_MMA_MASK
	.align		4
.L_235:
        /*0078*/ 	.byte	0x03, 0x50
        /*007a*/ 	.short	0x0000


	//----- nvinfo : EIATTR_MAXREG_COUNT
	.align		4
        /*007c*/ 	.byte	0x03, 0x1b
        /*007e*/ 	.short	0x00ff


	//----- nvinfo : EIATTR_NUM_BARRIERS
	.align		4
        /*0080*/ 	.byte	0x02, 0x4c
        /*0082*/ 	.byte	0x01
	.zero		1


	//----- nvinfo : EIATTR_MERCURY_ISA_VERSION
	.align		4
        /*0084*/ 	.byte	0x03, 0x5f
        /*0086*/ 	.short	0x0101


	//----- nvinfo : EIATTR_VRC_CTA_INIT_COUNT
	.align		4
        /*0088*/ 	.byte	0x02, 0x4a
	.zero		1
	.zero		1


	//----- nvinfo : EIATTR_EXIT_INSTR_OFFSETS
	.align		4
        /*008c*/ 	.byte	0x04, 0x1c
        /*008e*/ 	.short	(.L_237 - .L_236)


	//   ....[0]....
.L_236:
        /*0090*/ 	.word	0x00000040


	//   ....[1]....
        /*0094*/ 	.word	0x000021b0


	//   ....[2]....
        /*0098*/ 	.word	0x00002270


	//----- nvinfo : EIATTR_CRS_STACK_SIZE
	.align		4
.L_237:
        /*009c*/ 	.byte	0x04, 0x1e
        /*009e*/ 	.short	(.L_239 - .L_238)
.L_238:
        /*00a0*/ 	.word	0x00000000


	//----- nvinfo : EIATTR_CBANK_PARAM_SIZE
	.align		4
.L_239:
        /*00a4*/ 	.byte	0x03, 0x19
        /*00a6*/ 	.short	0x0030


	//----- nvinfo : EIATTR_PARAM_CBANK
	.align		4
        /*00a8*/ 	.byte	0x04, 0x0a
        /*00aa*/ 	.short	(.L_241 - .L_240)
	.align		4
.L_240:
        /*00ac*/ 	.word	index@(.nv.constant0.four_step_ntt_rows_kernel)
        /*00b0*/ 	.short	0x0380
        /*00b2*/ 	.short	0x0030


	//----- nvinfo : EIATTR_SW_WAR
	.align		4
.L_241:
        /*00b4*/ 	.byte	0x04, 0x36
        /*00b6*/ 	.short	(.L_243 - .L_242)
.L_242:
        /*00b8*/ 	.word	0x00000008
.L_243:


//--------------------- .nv.info.four_step_ntt_twiddle_kernel --------------------------
	.section	.nv.info.four_step_ntt_twiddle_kernel,"",@"SHT_CUDA_INFO"
	.sectionflags	@""
	.align	4


	//----- nvinfo : EIATTR_CUDA_API_VERSION
	.align		4
        /*0000*/ 	.byte	0x04, 0x37
        /*0002*/ 	.short	(.L_245 - .L_244)
.L_244:
        /*0004*/ 	.word	0x00000082


	//----- nvinfo : EIATTR_KPARAM_INFO
	.align		4
.L_245:
        /*0008*/ 	.byte	0x04, 0x17
        /*000a*/ 	.short	(.L_247 - .L_246)
.L_246:
        /*000c*/ 	.word	0x00000000
        /*0010*/ 	.short	0x0005
        /*0012*/ 	.short	0x0020
        /*0014*/ 	.byte	0x00, 0xf0, 0x21, 0x00


	//----- nvinfo : EIATTR_KPARAM_INFO
	.align		4
.L_247:
        /*0018*/ 	.byte	0x04, 0x17
        /*001a*/ 	.short	(.L_249 - .L_248)
.L_248:
        /*001c*/ 	.word	0x00000000
        /*0020*/ 	.short	0x0004
        /*0022*/ 	.short	0x0018
        /*0024*/ 	.byte	0x00, 0xf0, 0x21, 0x00


	//----- nvinfo : EIATTR_KPARAM_INFO
	.align		4
.L_249:
        /*0028*/ 	.byte	0x04, 0x17
        /*002a*/ 	.short	(.L_251 - .L_250)
.L_250:
        /*002c*/ 	.word	0x00000000
        /*0030*/ 	.short	0x0003
        /*0032*/ 	.short	0x0014
        /*0034*/ 	.byte	0x00, 0xf0, 0x11, 0x00


	//----- nvinfo : EIATTR_KPARAM_INFO
	.align		4
.L_251:
        /*0038*/ 	.byte	0x04, 0x17
        /*003a*/ 	.short	(.L_253 - .L_252)
.L_252:
        /*003c*/ 	.word	0x00000000
        /*0040*/ 	.short	0x0002
        /*0042*/ 	.short	0x0010
        /*0044*/ 	.byte	0x00, 0xf0, 0x11, 0x00


	//----- nvinfo : EIATTR_KPARAM_INFO
	.align		4
.L_253:
        /*0048*/ 	.byte	0x04, 0x17
        /*004a*/ 	.short	(.L_255 - .L_254)
.L_254:
        /*004c*/ 	.word	0x00000000
        /*0050*/ 	.short	0x0001
        /*0052*/ 	.short	0x0008
        /*0054*/ 	.byte	0x00, 0xf5, 0x21, 0x00


	//----- nvinfo : EIATTR_KPARAM_INFO
	.align		4
.L_255:
        /*0058*/ 	.byte	0x04, 0x17
        /*005a*/ 	.short	(.L_257 - .L_256)
.L_256:
        /*005c*/ 	.word	0x00000000
        /*0060*/ 	.short	0x0000
        /*0062*/ 	.short	0x0000
        /*0064*/ 	.byte	0x00, 0xf5, 0x21, 0x00


	//----- nvinfo : EIATTR_SPARSE_MMA_MASK
	.align		4
.L_257:
        /*0068*/ 	.byte	0x03, 0x50
        /*006a*/ 	.short	0x0000


	//----- nvinfo : EIATTR_MAXREG_COUNT
	.align		4
        /*006c*/ 	.byte	0x03, 0x1b
        /*006e*/ 	.short	0x00ff


	//----- nvinfo : EIATTR_MERCURY_ISA_VERSION
	.align		4
        /*0070*/ 	.byte	0x03, 0x5f
        /*0072*/ 	.short	0x0101


	//----- nvinfo : EIATTR_VRC_CTA_INIT_COUNT
	.align		4
        /*0074*/ 	.byte	0x02, 0x4a
	.zero		1
	.zero		1


	//----- nvinfo : EIATTR_EXIT_INSTR_OFFSETS
	.align		4
        /*0078*/ 	.byte	0x04, 0x1c
        /*007a*/ 	.short	(.L_259 - .L_258)


	//   ....[0]....
.L_258:
        /*007c*/ 	.word	0x00000080


	//   ....[1]....
        /*0080*/ 	.word	0x00000350


	//----- nvinfo : EIATTR_CBANK_PARAM_SIZE
	.align		4
.L_259:
        /*0084*/ 	.byte	0x03, 0x19
        /*0086*/ 	.short	0x0028


	//----- nvinfo : EIATTR_PARAM_CBANK
	.align		4
        /*0088*/ 	.byte	0x04, 0x0a
        /*008a*/ 	.short	(.L_261 - .L_260)
	.align		4
.L_260:
        /*008c*/ 	.word	index@(.nv.constant0.four_step_ntt_twiddle_kernel)
        /*0090*/ 	.short	0x0380
        /*0092*/ 	.short	0x0028


	//----- nvinfo : EIATTR_SW_WAR
	.align		4
.L_261:
        /*0094*/ 	.byte	0x04, 0x36
        /*0096*/ 	.short	(.L_263 - .L_262)
.L_262:
        /*0098*/ 	.word	0x00000008
.L_263:


//--------------------- .nv.info.four_step_ntt_columns_kernel --------------------------
	.section	.nv.info.four_step_ntt_columns_kernel,"",@"SHT_CUDA_INFO"
	.sectionflags	@""
	.align	4


	//----- nvinfo : EIATTR_CUDA_API_VERSION
	.align		4
        /*0000*/ 	.byte	0x04, 0x37
        /*0002*/ 	.short	(.L_265 - .L_264)
.L_264:
        /*0004*/ 	.word	0x00000082


	//----- nvinfo : EIATTR_KPARAM_INFO
	.align		4
.L_265:
        /*0008*/ 	.byte	0x04, 0x17
        /*000a*/ 	.short	(.L_267 - .L_266)
.L_266:
        /*000c*/ 	.word	0x00000000
        /*0010*/ 	.short	0x0006
        /*0012*/ 	.short	0x0028
        /*0014*/ 	.byte	0x00, 0xf0, 0x21, 0x00


	//----- nvinfo : EIATTR_KPARAM_INFO
	.align		4
.L_267:
        /*0018*/ 	.byte	0x04, 0x17
        /*001a*/ 	.short	(.L_269 - .L_268)
.L_268:
        /*001c*/ 	.word	0x00000000
        /*0020*/ 	.short	0x0005
        /*0022*/ 	.short	0x0020
        /*0024*/ 	.byte	0x00, 0xf0, 0x21, 0x00


	//----- nvinfo : EIATTR_KPARAM_INFO
	.align		4
.L_269:
        /*0028*/ 	.byte	0x04, 0x17
        /*002a*/ 	.short	(.L_271 - .L_270)
.L_270:
        /*002c*/ 	.word	0x00000000
        /*0030*/ 	.short	0x0004
        /*0032*/ 	.short	0x0018
        /*0034*/ 	.byte	0x00, 0xf0, 0x11, 0x00


	//----- nvinfo : EIATTR_KPARAM_INFO
	.align		4
.L_271:
        /*0038*/ 	.byte	0x04, 0x17
        /*003a*/ 	.short	(.L_273 - .L_272)
.L_272:
        /*003c*/ 	.word	0x00000000
        /*0040*/ 	.short	0x0003
        /*0042*/ 	.short	0x0014
        /*0044*/ 	.byte	0x00, 0xf0, 0x11, 0x00


	//----- nvinfo : EIATTR_KPARAM_INFO
	.align		4
.L_273:
        /*0048*/ 	.byte	0x04, 0x17
        /*004a*/ 	.short	(.L_275 - .L_274)
.L_274:
        /*004c*/ 	.word	0x00000000
        /*0050*/ 	.short	0x0002
        /*0052*/ 	.short	0x0010
        /*0054*/ 	.byte	0x00, 0xf0, 0x11, 0x00


	//----- nvinfo : EIATTR_KPARAM_INFO
	.align		4
.L_275:
        /*0058*/ 	.byte	0x04, 0x17
        /*005a*/ 	.short	(.L_277 - .L_276)
.L_276:
        /*005c*/ 	.word	0x00000000
        /*0060*/ 	.short	0x0001
        /*0062*/ 	.short	0x0008
        /*0064*/ 	.byte	0x00, 0xf5, 0x21, 0x00


	//----- nvinfo : EIATTR_KPARAM_INFO
	.align		4
.L_277:
        /*0068*/ 	.byte	0x04, 0x17
        /*006a*/ 	.short	(.L_279 - .L_278)
.L_278:
        /*006c*/ 	.word	0x00000000
        /*0070*/ 	.short	0x0000
        /*0072*/ 	.short	0x0000
        /*0074*/ 	.byte	0x00, 0xf5, 0x21, 0x00


	//----- nvinfo : EIATTR_SPARSE_MMA_MASK
	.align		4
.L_279:
        /*0078*/ 	.byte	0x03, 0x50
        /*007a*/ 	.short	0x0000


	//----- nvinfo : EIATTR_MAXREG_COUNT
	.align		4
        /*007c*/ 	.byte	0x03, 0x1b
        /*007e*/ 	.short	0x00ff


	//----- nvinfo : EIATTR_NUM_BARRIERS
	.align		4
        /*0080*/ 	.byte	0x02, 0x4c
        /*0082*/ 	.byte	0x01
	.zero		1


	//----- nvinfo : EIATTR_MERCURY_ISA_VERSION
	.align		4
        /*0084*/ 	.byte	0x03, 0x5f
        /*0086*/ 	.short	0x0101


	//----- nvinfo : EIATTR_VRC_CTA_INIT_COUNT
	.align		4
        /*0088*/ 	.byte	0x02, 0x4a
	.zero		1
	.zero		1


	//----- nvinfo : EIATTR_EXIT_INSTR_OFFSETS
	.align		4
        /*008c*/ 	.byte	0x04, 0x1c
        /*008e*/ 	.short	(.L_281 - .L_280)


	//   ....[0]....
.L_280:
        /*0090*/ 	.word	0x00000040


	//   ....[1]....
        /*0094*/ 	.word	0x000021a0


	//   ....[2]....
        /*0098*/ 	.word	0x00002290


	//----- nvinfo : EIATTR_CRS_STACK_SIZE
	.align		4
.L_281:
        /*009c*/ 	.byte	0x04, 0x1e
        /*009e*/ 	.short	(.L_283 - .L_282)
.L_282:
        /*00a0*/ 	.word	0x00000000


	//----- nvinfo : EIATTR_CBANK_PARAM_SIZE
	.align		4
.L_283:
        /*00a4*/ 	.byte	0x03, 0x19
        /*00a6*/ 	.short	0x0030


	//----- nvinfo : EIATTR_PARAM_CBANK
	.align		4
        /*00a8*/ 	.byte	0x04, 0x0a
        /*00aa*/ 	.short	(.L_285 - .L_284)
	.align		4
.L_284:
        /*00ac*/ 	.word	index@(.nv.constant0.four_step_ntt_columns_kernel)
        /*00b0*/ 	.short	0x0380
        /*00b2*/ 	.short	0x0030


	//----- nvinfo : EIATTR_SW_WAR
	.align		4
.L_285:
        /*00b4*/ 	.byte	0x04, 0x36
        /*00b6*/ 	.short	(.L_287 - .L_286)
.L_286:
        /*00b8*/ 	.word	0x00000008
.L_287:


//--------------------- .nv.callgraph             --------------------------
	.section	.nv.callgraph,"",@"SHT_CUDA_CALLGRAPH"
	.align	4
	.sectionentsize	8
	.align		4
        /*0000*/ 	.word	0x00000000
	.align		4
        /*0004*/ 	.word	0xffffffff
	.align		4
        /*0008*/ 	.word	0x00000000
	.align		4
        /*000c*/ 	.word	0xfffffffe
	.align		4
        /*0010*/ 	.word	0x00000000
	.align		4
        /*0014*/ 	.word	0xfffffffd
	.align		4
        /*0018*/ 	.word	0x00000000
	.align		4
        /*001c*/ 	.word	0xfffffffc


//--------------------- .text.four_step_ntt_twiddle_batch_kernel --------------------------
	.section	.text.four_step_ntt_twiddle_batch_kernel,"ax",@progbits
	.align	128
        .global         four_step_ntt_twiddle_batch_kernel
        .type           four_step_ntt_twiddle_batch_kernel,@function
        .size           four_step_ntt_twiddle_batch_kernel,(.L_x_82 - four_step_ntt_twiddle_batch_kernel)
        .other          four_step_ntt_twiddle_batch_kernel,@"STO_CUDA_ENTRY STV_DEFAULT"
four_step_ntt_twiddle_batch_kernel:
.text.four_step_ntt_twiddle_batch_kernel:
[----:B------:R-:W-:Y:S01]  /*0000*/  LDC R1, c[0x0][0x37c] ;  /* 0x0000df00ff017b82 */ /* 0x000fe20000000800 */
[----:B------:R-:W0:Y:S01]  /*0010*/  LDCU.64 UR6, c[0x0][0x390] ;  /* 0x00007200ff0677ac */ /* 0x000e220008000a00 */
[----:B------:R-:W1:Y:S06]  /*0020*/  S2R R5, SR_TID.X ;  /* 0x0000000000057919 */ /* 0x000e6c0000002100 */
[----:B------:R-:W1:Y:S08]  /*0030*/  S2UR UR4, SR_CTAID.X ;  /* 0x00000000000479c3 */ /* 0x000e700000002500 */
[----:B------:R-:W1:Y:S01]  /*0040*/  LDC R4, c[0x0][0x360] ;  /* 0x0000d800ff047b82 */ /* 0x000e620000000800 */
[----:B0-----:R-:W0:Y:S08]  /*0050*/  I2F.U32.RP R0, UR6 ;  /* 0x0000000600007d06 */ /* 0x001e300008209000 */
[----:B0-----:R-:W0:Y:S02]  /*0060*/  MUFU.RCP R0, R0 ;  /* 0x0000000000007308 */ /* 0x001e240000001000 */
[----:B0-----:R-:W-:-:S02]  /*0070*/  VIADD R2, R0, 0xffffffe ;  /* 0x0ffffffe00027836 */ /* 0x001fc40000000000 */
[----:B-1----:R-:W-:Y:S01]  /*0080*/  IMAD R0, R4, UR4, R5 ;  /* 0x0000000404007c24 */ /* 0x002fe2000f8e0205 */
[----:B------:R-:W-:-:S03]  /*0090*/  LOP3.LUT R4, RZ, UR6, RZ, 0x33, !PT ;  /* 0x00000006ff047c12 */ /* 0x000fc6000f8e33ff */
[----:B------:R0:W1:Y:S02]  /*00a0*/  F2I.FTZ.U32.TRUNC.NTZ R3, R2 ;  /* 0x0000000200037305 */ /* 0x000064000021f000 */
[----:B0-----:R-:W-:Y:S02]  /*00b0*/  HFMA2 R2, -RZ, RZ, 0, 0 ;  /* 0x00000000ff027431 */ /* 0x001fe400000001ff */
[----:B-1----:R-:W-:-:S04]  /*00c0*/  IMAD.MOV R7, RZ, RZ, -R3 ;  /* 0x000000ffff077224 */ /* 0x002fc800078e0a03 */
[----:B------:R-:W-:-:S04]  /*00d0*/  IMAD R7, R7, UR6, RZ ;  /* 0x0000000607077c24 */ /* 0x000fc8000f8e02ff */
[----:B------:R-:W-:-:S06]  /*00e0*/  IMAD.HI.U32 R3, R3, R7, R2 ;  /* 0x0000000703037227 */ /* 0x000fcc00078e0002 */
[----:B------:R-:W-:-:S04]  /*00f0*/  IMAD.HI.U32 R3, R3, R0, RZ ;  /* 0x0000000003037227 */ /* 0x000fc800078e00ff */
[----:B------:R-:W-:-:S04]  /*0100*/  IMAD.MOV R5, RZ, RZ, -R3 ;  /* 0x000000ffff057224 */ /* 0x000fc800078e0a03 */
[----:B------:R-:W-:-:S05]  /*0110*/  IMAD R0, R5, UR6, R0 ;  /* 0x0000000605007c24 */ /* 0x000fca000f8e0200 */
[----:B------:R-:W-:-:S13]  /*0120*/  ISETP.GE.U32.AND P1, PT, R0, UR6, PT ;  /* 0x0000000600007c0c */ /* 0x000fda000bf26070 */
[----:B------:R-:W-:Y:S01]  /*0130*/  @P1 VIADD R0, R0, -UR6 ;  /* 0x8000000600001c36 */ /* 0x000fe20008000000 */
[----:B------:R-:W-:Y:S02]  /*0140*/  @P1 IADD3 R3, PT, PT, R3, 0x1, RZ ;  /* 0x0000000103031810 */ /* 0x000fe40007ffe0ff */
[----:B------:R-:W-:Y:S02]  /*0150*/  ISETP.NE.U32.AND P1, PT, RZ, UR6, PT ;  /* 0x00000006ff007c0c */ /* 0x000fe4000bf25070 */
[----:B------:R-:W-:-:S13]  /*0160*/  ISETP.GE.U32.AND P0, PT, R0, UR6, PT ;  /* 0x0000000600007c0c */ /* 0x000fda000bf06070 */
[----:B------:R-:W-:-:S05]  /*0170*/  @P0 VIADD R3, R3, 0x1 ;  /* 0x0000000103030836 */ /* 0x000fca0000000000 */
[----:B------:R-:W-:-:S04]  /*0180*/  SEL R3, R4, R3, !P1 ;  /* 0x0000000304037207 */ /* 0x000fc80004800000 */
[----:B------:R-:W-:-:S13]  /*0190*/  ISETP.GE.U32.AND P2, PT, R3, UR7, PT ;  /* 0x0000000703007c0c */ /* 0x000fda000bf46070 */
[----:B------:R-:W-:Y:S05]  /*01a0*/  @P2 EXIT ;  /* 0x000000000000294d */ /* 0x000fea0003800000 */
[----:B------:R-:W0:Y:S01]  /*01b0*/  LDC.64 R6, c[0x0][0x388] ;  /* 0x0000e200ff067b82 */ /* 0x000e220000000a00 */
[----:B------:R-:W1:Y:S01]  /*01c0*/  LDCU.64 UR8, c[0x0][0x380] ;  /* 0x00007000ff0877ac */ /* 0x000e620008000a00 */
[----:B------:R-:W-:Y:S01]  /*01d0*/  IADD3 R5, PT, PT, R0, -UR6, RZ ;  /* 0x8000000600057c10 */ /* 0x000fe2000fffe0ff */
[----:B------:R-:W-:Y:S01]  /*01e0*/  IMAD R3, R3, UR6, RZ ;  /* 0x0000000603037c24 */ /* 0x000fe2000f8e02ff */
[----:B------:R-:W2:Y:S02]  /*01f0*/  LDCU.64 UR4, c[0x0][0x358] ;  /* 0x00006b00ff0477ac */ /* 0x000ea40008000a00 */
[----:B------:R-:W-:-:S04]  /*0200*/  @P1 SEL R4, R5, R0, P0 ;  /* 0x0000000005041207 */ /* 0x000fc80000000000 */
[----:B------:R-:W-:-:S05]  /*0210*/  IADD3 R0, P0, PT, R3, R4, RZ ;  /* 0x0000000403007210 */ /* 0x000fca0007f1e0ff */
[----:B------:R-:W-:Y:S01]  /*0220*/  IMAD.X R3, RZ, RZ, RZ, P0 ;  /* 0x000000ffff037224 */ /* 0x000fe200000e06ff */
[----:B-1----:R-:W-:-:S04]  /*0230*/  LEA R2, P0, R0, UR8, 0x3 ;  /* 0x0000000800027c11 */ /* 0x002fc8000f8018ff */
[----:B------:R-:W-:Y:S01]  /*0240*/  LEA.HI.X R3, R0, UR9, R3, 0x3, P0 ;  /* 0x0000000900037c11 */ /* 0x000fe200080f1c03 */
[----:B0-----:R-:W-:Y:S01]  /*0250*/  IMAD.WIDE.U32 R6, R4, 0x8, R6 ;  /* 0x0000000804067825 */ /* 0x001fe200078e0006 */
[----:B------:R-:W0:Y:S03]  /*0260*/  LDCU.64 UR8, c[0x0][0x3a0] ;  /* 0x00007400ff0877ac */ /* 0x000e260008000a00 */
[----:B--2---:R-:W2:Y:S04]  /*0270*/  LDG.E.64 R4, desc[UR4][R2.64] ;  /* 0x0000000402047981 */ /* 0x004ea8000c1e1b00 */
[----:B------:R-:W2:Y:S02]  /*0280*/  LDG.E.64 R6, desc[UR4][R6.64] ;  /* 0x0000000406067981 */ /* 0x000ea4000c1e1b00 */
[----:B--2---:R-:W-:-:S04]  /*0290*/  IMAD.WIDE.U32 R8, R7, R4, RZ ;  /* 0x0000000407087225 */ /* 0x004fc800078e00ff */
[----:B------:R-:W-:-:S04]  /*02a0*/  IMAD.WIDE.U32 R10, R6, R4, RZ ;  /* 0x00000004060a7225 */ /* 0x000fc800078e00ff */
[----:B------:R-:W-:-:S05]  /*02b0*/  IMAD.WIDE.U32 R8, P0, R5, R6, R8 ;  /* 0x0000000605087225 */ /* 0x000fca0007800008 */
[----:B------:R-:W-:Y:S01]  /*02c0*/  IADD3.X R13, PT, PT, RZ, RZ, RZ, P0, !PT ;  /* 0x000000ffff0d7210 */ /* 0x000fe200007fe4ff */
[----:B------:R-:W-:Y:S01]  /*02d0*/  IMAD.MOV.U32 R12, RZ, RZ, R9 ;  /* 0x000000ffff0c7224 */ /* 0x000fe200078e0009 */
[----:B------:R-:W-:Y:S02]  /*02e0*/  IADD3 RZ, P0, PT, R11, R8, RZ ;  /* 0x000000080bff7210 */ /* 0x000fe40007f1e0ff */
[----:B------:R-:W1:Y:S03]  /*02f0*/  LDC.64 R10, c[0x0][0x398] ;  /* 0x0000e600ff0a7b82 */ /* 0x000e660000000a00 */
[----:B------:R-:W-:-:S06]  /*0300*/  IMAD.WIDE.U32.X R12, R5, R7, R12, P0 ;  /* 0x00000007050c7225 */ /* 0x000fcc00000e040c */
[----:B0-----:R-:W-:-:S04]  /*0310*/  IMAD.WIDE.U32 R14, R13, UR8, RZ ;  /* 0x000000080d0e7c25 */ /* 0x001fc8000f8e00ff */
[----:B------:R-:W-:-:S04]  /*0320*/  IMAD.WIDE.U32 R16, P0, R12, UR9, R14 ;  /* 0x000000090c107c25 */ /* 0x000fc8000f80000e */
[----:B------:R-:W-:Y:S01]  /*0330*/  IMAD.WIDE.U32 R14, R12, UR8, RZ ;  /* 0x000000080c0e7c25 */ /* 0x000fe2000f8e00ff */
[----:B------:R-:W-:-:S03]  /*0340*/  IADD3.X R19, PT, PT, RZ, RZ, RZ, P0, !PT ;  /* 0x000000ffff137210 */ /* 0x000fc600007fe4ff */
[----:B------:R-:W-:Y:S01]  /*0350*/  IMAD.MOV.U32 R18, RZ, RZ, R17 ;  /* 0x000000ffff127224 */ /* 0x000fe200078e0011 */
[----:B------:R-:W-:-:S05]  /*0360*/  IADD3 RZ, P0, PT, R15, R16, RZ ;  /* 0x000000100fff7210 */ /* 0x000fca0007f1e0ff */
[----:B------:R-:W-:-:S04]  /*0370*/  IMAD.WIDE.U32.X R12, R13, UR9, R18, P0 ;  /* 0x000000090d0c7c25 */ /* 0x000fc800080e0412 */
[-C--:B-1----:R-:W-:Y:S02]  /*0380*/  IMAD R0, R13, R10.reuse, RZ ;  /* 0x0000000a0d007224 */ /* 0x082fe400078e02ff */
[----:B------:R-:W-:-:S04]  /*0390*/  IMAD.WIDE.U32 R14, R12, R10, RZ ;  /* 0x0000000a0c0e7225 */ /* 0x000fc800078e00ff */
[----:B------:R-:W-:Y:S01]  /*03a0*/  IMAD R13, R12, R11, R0 ;  /* 0x0000000b0c0d7224 */ /* 0x000fe200078e0200 */
[----:B------:R-:W-:-:S04]  /*03b0*/  IADD3 R12, P0, PT, RZ, -R14, RZ ;  /* 0x8000000eff0c7210 */ /* 0x000fc80007f1e0ff */
[----:B------:R-:W-:-:S05]  /*03c0*/  IADD3 R14, PT, PT, R15, R13, RZ ;  /* 0x0000000d0f0e7210 */ /* 0x000fca0007ffe0ff */
[----:B------:R-:W-:Y:S02]  /*03d0*/  IMAD.X R13, RZ, RZ, ~R14, P0 ;  /* 0x000000ffff0d7224 */ /* 0x000fe400000e0e0e */
[----:B------:R-:W-:-:S05]  /*03e0*/  IMAD.WIDE.U32 R4, R4, R6, R12 ;  /* 0x0000000604047225 */ /* 0x000fca00078e000c */
[----:B------:R-:W-:Y:S02]  /*03f0*/  IADD3 R8, PT, PT, R8, R5, RZ ;  /* 0x0000000508087210 */ /* 0x000fe40007ffe0ff */
[----:B------:R-:W-:-:S04]  /*0400*/  ISETP.GE.U32.AND P0, PT, R4, R10, PT ;  /* 0x0000000a0400720c */ /* 0x000fc80003f06070 */
[----:B------:R-:W-:-:S04]  /*0410*/  ISETP.GE.U32.AND.EX P0, PT, R8, R11, PT, P0 ;  /* 0x0000000b0800720c */ /* 0x000fc80003f06100 */
[----:B------:R-:W-:Y:S02]  /*0420*/  SEL R5, R10, RZ, P0 ;  /* 0x000000ff0a057207 */ /* 0x000fe40000000000 */
[----:B------:R-:W-:Y:S02]  /*0430*/  SEL R0, R11, RZ, P0 ;  /* 0x000000ff0b007207 */ /* 0x000fe40000000000 */
[----:B------:R-:W-:-:S05]  /*0440*/  IADD3 R5, P0, PT, -R5, R4, RZ ;  /* 0x0000000405057210 */ /* 0x000fca0007f1e1ff */
[----:B------:R-:W-:Y:S01]  /*0450*/  IMAD.X R0, R8, 0x1, ~R0, P0 ;  /* 0x0000000108007824 */ /* 0x000fe200000e0e00 */
[----:B------:R-:W-:-:S04]  /*0460*/  ISETP.GE.U32.AND P0, PT, R5, R10, PT ;  /* 0x0000000a0500720c */ /* 0x000fc80003f06070 */
[----:B------:R-:W-:-:S04]  /*0470*/  ISETP.GE.U32.AND.EX P0, PT, R0, R11, PT, P0 ;  /* 0x0000000b0000720c */ /* 0x000fc80003f06100 */
[----:B------:R-:W-:Y:S02]  /*0480*/  SEL R4, R10, RZ, P0 ;  /* 0x000000ff0a047207 */ /* 0x000fe40000000000 */
[----:B------:R-:W-:Y:S02]  /*0490*/  SEL R11, R11, RZ, P0 ;  /* 0x000000ff0b0b7207 */ /* 0x000fe40000000000 */
[----:B------:R-:W-:-:S04]  /*04a0*/  IADD3 R4, P0, PT, -R4, R5, RZ ;  /* 0x0000000504047210 */ /* 0x000fc80007f1e1ff */
[----:B------:R-:W-:-:S05]  /*04b0*/  IADD3.X R5, PT, PT, ~R11, R0, RZ, P0, !PT ;  /* 0x000000000b057210 */ /* 0x000fca00007fe5ff */
[----:B------:R-:W-:Y:S01]  /*04c0*/  STG.E.64 desc[UR4][R2.64], R4 ;  /* 0x0000000402007986 */ /* 0x000fe2000c101b04 */
[----:B------:R-:W-:Y:S05]  /*04d0*/  EXIT ;  /* 0x000000000000794d */ /* 0x000fea0003800000 */
.L_x_0:
[----:B------:R-:W-:-:S00]  /*04e0*/  BRA `(.L_x_0) ;  /* 0xfffffffc00fc7947 */ /* 0x000fc0000383ffff */
[----:B------:R-:W-:-:S00]  /*04f0*/  NOP ;  /* 0x0000000000007918 */ /* 0x000fc00000000000 */
        /* <DEDUP_REMOVED lines=8> */
.L_x_82:


//--------------------- .text.four_step_ntt_rows_batch_kernel --------------------------
	.section	.text.four_step_ntt_rows_batch_kernel,"ax",@progbits
	.align	128
        .global         four_step_ntt_rows_batch_kernel
        .type           four_step_ntt_rows_batch_kernel,@function
        .size           four_step_ntt_rows_batch_kernel,(.L_x_83 - four_step_ntt_rows_batch_kernel)
        .other          four_step_ntt_rows_batch_kernel,@"STO_CUDA_ENTRY STV_DEFAULT"
four_step_ntt_rows_batch_kernel:
.text.four_step_ntt_rows_batch_kernel:
[----:B------:R-:W-:Y:S08]  /*0000*/  LDC R1, c[0x0][0x37c] ;  /* 0x0000df00ff017b82 */ /* 0x000ff00000000800 */
[----:B------:R-:W0:Y:S08]  /*0010*/  LDC R7, c[0x0][0x394] ;  /* 0x0000e500ff077b82 */ /* 0x000e300000000800 */
[----:B------:R-:W1:Y:S01]  /*0020*/  S2UR UR4, SR_CTAID.X ;  /* 0x00000000000479c3 */ /* 0x000e620000002500 */
[----:B0-----:R-:W0:Y:S08]  /*0030*/  I2F.U32.RP R0, R7 ;  /* 0x0000000700007306 */ /* 0x001e300000209000 */
[----:B0-----:R-:W0:Y:S02]  /*0040*/  MUFU.RCP R0, R0 ;  /* 0x0000000000007308 */ /* 0x001e240000001000 */
[----:B0-----:R-:W-:-:S06]  /*0050*/  VIADD R2, R0, 0xffffffe ;  /* 0x0ffffffe00027836 */ /* 0x001fcc0000000000 */
[----:B------:R0:W2:Y:S02]  /*0060*/  F2I.FTZ.U32.TRUNC.NTZ R3, R2 ;  /* 0x0000000200037305 */ /* 0x0000a4000021f000 */
[----:B0-----:R-:W-:Y:S02]  /*0070*/  IMAD.MOV.U32 R2, RZ, RZ, RZ ;  /* 0x000000ffff027224 */ /* 0x001fe400078e00ff */
[----:B--2---:R-:W-:-:S04]  /*0080*/  IMAD.MOV R4, RZ, RZ, -R3 ;  /* 0x000000ffff047224 */ /* 0x004fc800078e0a03 */
[----:B------:R-:W-:-:S04]  /*0090*/  IMAD R5, R4, R7, RZ ;  /* 0x0000000704057224 */ /* 0x000fc800078e02ff */
[----:B------:R-:W-:Y:S01]  /*00a0*/  IMAD.HI.U32 R3, R3, R5, R2 ;  /* 0x0000000503037227 */ /* 0x000fe200078e0002 */
[----:B------:R-:W-:-:S05]  /*00b0*/  LOP3.LUT R2, RZ, R7, RZ, 0x33, !PT ;  /* 0x00000007ff027212 */ /* 0x000fca00078e33ff */
[----:B-1----:R-:W-:-:S04]  /*00c0*/  IMAD.HI.U32 R3, R3, UR4, RZ ;  /* 0x0000000403037c27 */ /* 0x002fc8000f8e00ff */
[----:B------:R-:W-:-:S04]  /*00d0*/  IMAD.MOV R4, RZ, RZ, -R3 ;  /* 0x000000ffff047224 */ /* 0x000fc800078e0a03 */
[----:B------:R-:W-:Y:S01]  /*00e0*/  IMAD R4, R7, R4, UR4 ;  /* 0x0000000407047e24 */ /* 0x000fe2000f8e0204 */
[----:B------:R-:W0:Y:S04]  /*00f0*/  LDCU UR4, c[0x0][0x39c] ;  /* 0x00007380ff0477ac */ /* 0x000e280008000800 */
[----:B------:R-:W-:-:S13]  /*0100*/  ISETP.GE.U32.AND P0, PT, R4, R7, PT ;  /* 0x000000070400720c */ /* 0x000fda0003f06070 */
[----:B------:R-:W-:Y:S02]  /*0110*/  @P0 IMAD.IADD R4, R4, 0x1, -R7 ;  /* 0x0000000104040824 */ /* 0x000fe400078e0a07 */
[----:B------:R-:W-:Y:S01]  /*0120*/  @P0 VIADD R3, R3, 0x1 ;  /* 0x0000000103030836 */ /* 0x000fe20000000000 */
[----:B------:R-:W-:Y:S02]  /*0130*/  ISETP.NE.U32.AND P0, PT, R7, RZ, PT ;  /* 0x000000ff0700720c */ /* 0x000fe40003f05070 */
[----:B------:R-:W-:-:S13]  /*0140*/  ISETP.GE.U32.AND P1, PT, R4, R7, PT ;  /* 0x000000070400720c */ /* 0x000fda0003f26070 */
[----:B------:R-:W-:-:S05]  /*0150*/  @P1 VIADD R3, R3, 0x1 ;  /* 0x0000000103031836 */ /* 0x000fca0000000000 */
[----:B------:R-:W-:-:S04]  /*0160*/  SEL R3, R2, R3, !P0 ;  /* 0x0000000302037207 */ /* 0x000fc80004000000 */
[----:B0-----:R-:W-:-:S13]  /*0170*/  ISETP.GE.U32.AND P2, PT, R3, UR4, PT ;  /* 0x0000000403007c0c */ /* 0x001fda000bf46070 */
[----:B------:R-:W-:Y:S05]  /*0180*/  @P2 EXIT ;  /* 0x000000000000294d */ /* 0x000fea0003800000 */
[----:B------:R-:W0:Y:S01]  /*0190*/  LDCU UR12, c[0x0][0x390] ;  /* 0x00007200ff0c77ac */ /* 0x000e220008000800 */
[----:B------:R-:W1:Y:S01]  /*01a0*/  S2R R0, SR_TID.X ;  /* 0x0000000000007919 */ /* 0x000e620000002100 */
[----:B------:R-:W-:Y:S01]  /*01b0*/  IMAD.IADD R5, R4, 0x1, -R7 ;  /* 0x0000000104057824 */ /* 0x000fe200078e0a07 */
[----:B------:R-:W2:Y:S01]  /*01c0*/  LDC.64 R10, c[0x0][0x380] ;  /* 0x0000e000ff0a7b82 */ /* 0x000ea20000000a00 */
[----:B------:R-:W3:Y:S01]  /*01d0*/  LDCU.64 UR10, c[0x0][0x358] ;  /* 0x00006b00ff0a77ac */ /* 0x000ee20008000a00 */
[----:B------:R-:W-:Y:S02]  /*01e0*/  BSSY.RECONVERGENT B0, `(.L_x_1) ;  /* 0x0000017000007945 */ /* 0x000fe40003800200 */
[----:B------:R-:W-:Y:S01]  /*01f0*/  @P0 SEL R2, R5, R4, P1 ;  /* 0x0000000405020207 */ /* 0x000fe20000800000 */
[----:B0-----:R-:W-:-:S04]  /*0200*/  IMAD R4, R7, UR12, RZ ;  /* 0x0000000c07047c24 */ /* 0x001fc8000f8e02ff */
[----:B------:R-:W-:Y:S02]  /*0210*/  IMAD R2, R2, UR12, RZ ;  /* 0x0000000c02027c24 */ /* 0x000fe4000f8e02ff */
[----:B------:R-:W-:-:S05]  /*0220*/  IMAD R3, R3, R4, RZ ;  /* 0x0000000403037224 */ /* 0x000fca00078e02ff */
[----:B------:R-:W-:-:S04]  /*0230*/  IADD3 R2, P0, PT, R3, R2, RZ ;  /* 0x0000000203027210 */ /* 0x000fc80007f1e0ff */
[----:B--2---:R-:W-:Y:S01]  /*0240*/  LEA R10, P1, R2, R10, 0x3 ;  /* 0x0000000a020a7211 */ /* 0x004fe200078218ff */
[----:B------:R-:W-:Y:S01]  /*0250*/  IMAD.X R3, RZ, RZ, RZ, P0 ;  /* 0x000000ffff037224 */ /* 0x000fe200000e06ff */
[----:B-1----:R-:W-:-:S04]  /*0260*/  ISETP.GE.U32.AND P0, PT, R0, UR12, PT ;  /* 0x0000000c00007c0c */ /* 0x002fc8000bf06070 */
[----:B------:R-:W-:-:S09]  /*0270*/  LEA.HI.X R11, R2, R11, R3, 0x3, P1 ;  /* 0x0000000b020b7211 */ /* 0x000fd200008f1c03 */
[----:B---3--:R-:W-:Y:S05]  /*0280*/  @P0 BRA `(.L_x_2) ;  /* 0x0000000000300947 */ /* 0x008fea0003800000 */
[----:B------:R-:W0:Y:S01]  /*0290*/  S2R R3, SR_CgaCtaId ;  /* 0x0000000000037919 */ /* 0x000e220000008800 */
[----:B------:R-:W1:Y:S01]  /*02a0*/  LDC R6, c[0x0][0x360] ;  /* 0x0000d800ff067b82 */ /* 0x000e620000000800 */
[----:B------:R-:W-:Y:S01]  /*02b0*/  MOV R2, 0x400 ;  /* 0x0000040000027802 */ /* 0x000fe20000000f00 */
[----:B------:R-:W-:-:S03]  /*02c0*/  IMAD.MOV.U32 R5, RZ, RZ, R0 ;  /* 0x000000ffff057224 */ /* 0x000fc600078e0000 */
[----:B0-----:R-:W-:-:S07]  /*02d0*/  LEA R4, R3, R2, 0x18 ;  /* 0x0000000203047211 */ /* 0x001fce00078ec0ff */
.L_x_3:
[----:B0-----:R-:W-:-:S06]  /*02e0*/  IMAD.WIDE.U32 R2, R5, 0x8, R10 ;  /* 0x0000000805027825 */ /* 0x001fcc00078e000a */
[----:B------:R-:W2:Y:S01]  /*02f0*/  LDG.E.64 R2, desc[UR10][R2.64] ;  /* 0x0000000a02027981 */ /* 0x000ea2000c1e1b00 */
[----:B------:R-:W-:Y:S02]  /*0300*/  IMAD R7, R5, 0x8, R4 ;  /* 0x0000000805077824 */ /* 0x000fe400078e0204 */
[----:B-1----:R-:W-:-:S05]  /*0310*/  IMAD.IADD R5, R6, 0x1, R5 ;  /* 0x0000000106057824 */ /* 0x002fca00078e0205 */
[----:B------:R-:W-:Y:S01]  /*0320*/  ISETP.GE.U32.AND P0, PT, R5, UR12, PT ;  /* 0x0000000c05007c0c */ /* 0x000fe2000bf06070 */
[----:B--2---:R0:W-:-:S12]  /*0330*/  STS.64 [R7], R2 ;  /* 0x0000000207007388 */ /* 0x0041d80000000a00 */
[----:B------:R-:W-:Y:S05]  /*0340*/  @!P0 BRA `(.L_x_3) ;  /* 0xfffffffc00e48947 */ /* 0x000fea000383ffff */
.L_x_2:
[----:B------:R-:W-:Y:S05]  /*0350*/  BSYNC.RECONVERGENT B0 ;  /* 0x0000000000007941 */ /* 0x000fea0003800200 */
.L_x_1:
[----:B------:R-:W1:Y:S02]  /*0360*/  LDCU UR4, c[0x0][0x398] ;  /* 0x00007300ff0477ac */ /* 0x000e640008000800 */
[----:B-1----:R-:W-:-:S09]  /*0370*/  UISETP.NE.AND UP0, UPT, UR4, URZ, UPT ;  /* 0x000000ff0400728c */ /* 0x002fd2000bf05270 */
[----:B------:R-:W-:Y:S05]  /*0380*/  BRA.U !UP0, `(.L_x_4) ;  /* 0x0000001d08e87547 */ /* 0x000fea000b800000 */
[----:B0-----:R-:W0:Y:S01]  /*0390*/  LDC R3, c[0x0][0x360] ;  /* 0x0000d800ff037b82 */ /* 0x001e220000000800 */
[----:B------:R-:W-:Y:S01]  /*03a0*/  USHF.R.U32.HI UR9, URZ, 0x1, UR12 ;  /* 0x00000001ff097899 */ /* 0x000fe2000801160c */
[----:B------:R-:W-:Y:S01]  /*03b0*/  UMOV UR4, URZ ;  /* 0x000000ff00047c82 */ /* 0x000fe20008000000 */
[----:B0-----:R-:W0:Y:S01]  /*03c0*/  I2F.U32.RP R8, R3 ;  /* 0x0000000300087306 */ /* 0x001e220000209000 */
[----:B------:R-:W-:Y:S01]  /*03d0*/  IMAD.IADD R2, R0, 0x1, R3 ;  /* 0x0000000100027824 */ /* 0x000fe200078e0203 */
[----:B------:R-:W-:-:S04]  /*03e0*/  ISETP.NE.U32.AND P2, PT, R3, RZ, PT ;  /* 0x000000ff0300720c */ /* 0x000fc80003f45070 */
[C---:B------:R-:W-:Y:S02]  /*03f0*/  ISETP.GE.U32.AND P0, PT, R2.reuse, UR9, PT ;  /* 0x0000000902007c0c */ /* 0x040fe4000bf06070 */
[----:B------:R-:W-:Y:S01]  /*0400*/  VIMNMX.U32 R7, PT, PT, R2, UR9, !PT ;  /* 0x0000000902077c48 */ /* 0x000fe2000ffe0000 */
[----:B0-----:R-:W0:Y:S02]  /*0410*/  MUFU.RCP R8, R8 ;  /* 0x0000000800087308 */ /* 0x001e240000001000 */
[----:B0-----:R-:W-:-:S06]  /*0420*/  VIADD R4, R8, 0xffffffe ;  /* 0x0ffffffe08047836 */ /* 0x001fcc0000000000 */
[----:B------:R0:W1:Y:S02]  /*0430*/  F2I.FTZ.U32.TRUNC.NTZ R5, R4 ;  /* 0x0000000400057305 */ /* 0x000064000021f000 */
[----:B0-----:R-:W-:Y:S02]  /*0440*/  IMAD.MOV.U32 R4, RZ, RZ, RZ ;  /* 0x000000ffff047224 */ /* 0x001fe400078e00ff */
[----:B-1----:R-:W-:-:S04]  /*0450*/  IMAD.MOV R6, RZ, RZ, -R5 ;  /* 0x000000ffff067224 */ /* 0x002fc800078e0a05 */
[----:B------:R-:W-:Y:S01]  /*0460*/  IMAD R9, R6, R3, RZ ;  /* 0x0000000306097224 */ /* 0x000fe200078e02ff */
[----:B------:R-:W-:-:S03]  /*0470*/  SEL R6, RZ, 0x1, P0 ;  /* 0x00000001ff067807 */ /* 0x000fc60000000000 */
[----:B------:R-:W-:Y:S01]  /*0480*/  IMAD.HI.U32 R5, R5, R9, R4 ;  /* 0x0000000905057227 */ /* 0x000fe200078e0004 */
[----:B------:R-:W-:-:S05]  /*0490*/  IADD3 R4, PT, PT, R7, -R2, -R6 ;  /* 0x8000000207047210 */ /* 0x000fca0007ffe806 */
[----:B------:R-:W-:-:S04]  /*04a0*/  IMAD.HI.U32 R5, R5, R4, RZ ;  /* 0x0000000405057227 */ /* 0x000fc800078e00ff */
[----:B------:R-:W-:-:S04]  /*04b0*/  IMAD.MOV R7, RZ, RZ, -R5 ;  /* 0x000000ffff077224 */ /* 0x000fc800078e0a05 */
[----:B------:R-:W-:-:S05]  /*04c0*/  IMAD R4, R3, R7, R4 ;  /* 0x0000000703047224 */ /* 0x000fca00078e0204 */
[----:B------:R-:W-:-:S13]  /*04d0*/  ISETP.GE.U32.AND P0, PT, R4, R3, PT ;  /* 0x000000030400720c */ /* 0x000fda0003f06070 */
[----:B------:R-:W-:Y:S02]  /*04e0*/  @P0 IMAD.IADD R4, R4, 0x1, -R3 ;  /* 0x0000000104040824 */ /* 0x000fe400078e0a03 */
[----:B------:R-:W-:-:S03]  /*04f0*/  @P0 VIADD R5, R5, 0x1 ;  /* 0x0000000105050836 */ /* 0x000fc60000000000 */
[----:B------:R-:W-:-:S13]  /*0500*/  ISETP.GE.U32.AND P1, PT, R4, R3, PT ;  /* 0x000000030400720c */ /* 0x000fda0003f26070 */
[----:B------:R-:W-:Y:S01]  /*0510*/  @P1 VIADD R5, R5, 0x1 ;  /* 0x0000000105051836 */ /* 0x000fe20000000000 */
[----:B------:R-:W-:-:S05]  /*0520*/  @!P2 LOP3.LUT R5, RZ, R3, RZ, 0x33, !PT ;  /* 0x00000003ff05a212 */ /* 0x000fca00078e33ff */
[----:B------:R-:W-:Y:S02]  /*0530*/  IMAD.IADD R4, R6, 0x1, R5 ;  /* 0x0000000106047824 */ /* 0x000fe400078e0205 */
[----:B------:R-:W-:-:S03]  /*0540*/  IMAD.IADD R6, R2, 0x1, R3 ;  /* 0x0000000102067824 */ /* 0x000fc600078e0203 */
[----:B------:R-:W-:-:S07]  /*0550*/  LOP3.LUT R5, R4, 0x3, RZ, 0xc0, !PT ;  /* 0x0000000304057812 */ /* 0x000fce00078ec0ff */
.L_x_10:
[----:B0-----:R-:W0:Y:S01]  /*0560*/  LDCU UR6, c[0x0][0x398] ;  /* 0x00007300ff0677ac */ /* 0x001e220008000800 */
[----:B------:R-:W-:Y:S01]  /*0570*/  BAR.SYNC.DEFER_BLOCKING 0x0 ;  /* 0x0000000000007b1d */ /* 0x000fe20000010000 */
[----:B------:R-:W-:-:S05]  /*0580*/  ISETP.GE.U32.AND P0, PT, R0, UR9, PT ;  /* 0x0000000900007c0c */ /* 0x000fca000bf06070 */
[----:B------:R-:W-:Y:S01]  /*0590*/  UMOV UR5, UR4 ;  /* 0x0000000400057c82 */ /* 0x000fe20008000000 */
[----:B------:R-:W-:Y:S01]  /*05a0*/  UIADD3 UR4, UPT, UPT, UR4, 0x1, URZ ;  /* 0x0000000104047890 */ /* 0x000fe2000fffe0ff */
[----:B------:R-:W-:Y:S03]  /*05b0*/  BSSY.RECONVERGENT B0, `(.L_x_5) ;  /* 0x00001d6000007945 */ /* 0x000fe60003800200 */
[----:B0-----:R-:W-:-:S03]  /*05c0*/  UISETP.NE.AND UP0, UPT, UR4, UR6, UPT ;  /* 0x000000060400728c */ /* 0x001fc6000bf05270 */
[----:B-123--:R-:W-:Y:S08]  /*05d0*/  @P0 BRA `(.L_x_6) ;  /* 0x0000001c004c0947 */ /* 0x00eff00003800000 */
[----:B------:R-:W-:Y:S01]  /*05e0*/  ISETP.NE.AND P0, PT, R5, 0x3, PT ;  /* 0x000000030500780c */ /* 0x000fe20003f05270 */
[----:B------:R-:W-:Y:S01]  /*05f0*/  IMAD.MOV.U32 R7, RZ, RZ, 0x2 ;  /* 0x00000002ff077424 */ /* 0x000fe200078e00ff */
[----:B------:R-:W-:Y:S01]  /*0600*/  BSSY.RECONVERGENT B1, `(.L_x_7) ;  /* 0x00000cc000017945 */ /* 0x000fe20003800200 */
[----:B------:R-:W-:-:S03]  /*0610*/  IMAD.MOV.U32 R34, RZ, RZ, R0 ;  /* 0x000000ffff227224 */ /* 0x000fc600078e0000 */
[----:B------:R-:W-:-:S04]  /*0620*/  SHF.L.U32 R7, R7, UR5, RZ ;  /* 0x0000000507077c19 */ /* 0x000fc800080006ff */
[----:B------:R-:W-:-:S05]  /*0630*/  SHF.R.U32.HI R7, RZ, 0x1, R7 ;  /* 0x00000001ff077819 */ /* 0x000fca0000011607 */
[----:B------:R-:W-:Y:S01]  /*0640*/  VIADD R9, R7, 0xffffffff ;  /* 0xffffffff07097836 */ /* 0x000fe20000000000 */
[----:B------:R-:W-:Y:S06]  /*0650*/  @!P0 BRA `(.L_x_8) ;  /* 0x0000000c00188947 */ /* 0x000fec0003800000 */
[----:B------:R-:W0:Y:S01]  /*0660*/  LDC.64 R12, c[0x0][0x388] ;  /* 0x0000e200ff0c7b82 */ /* 0x000e220000000a00 */
[----:B------:R-:W-:-:S05]  /*0670*/  LOP3.LUT R14, R0, R9, RZ, 0xc0, !PT ;  /* 0x00000009000e7212 */ /* 0x000fca00078ec0ff */
[----:B------:R-:W-:-:S04]  /*0680*/  IMAD.IADD R29, R7, 0x1, R14 ;  /* 0x00000001071d7824 */ /* 0x000fc800078e020e */
[----:B0-----:R-:W-:-:S06]  /*0690*/  IMAD.WIDE.U32 R28, R29, 0x8, R12 ;  /* 0x000000081d1c7825 */ /* 0x001fcc00078e000c */
[----:B------:R-:W2:Y:S01]  /*06a0*/  LDG.E.64 R28, desc[UR10][R28.64] ;  /* 0x0000000a1c1c7981 */ /* 0x000ea2000c1e1b00 */
[----:B------:R-:W-:Y:S01]  /*06b0*/  SHF.R.U32.HI R8, RZ, UR5, R0 ;  /* 0x00000005ff087c19 */ /* 0x000fe20008011600 */
[----:B------:R-:W-:Y:S01]  /*06c0*/  IMAD.MOV.U32 R30, RZ, RZ, 0x8 ;  /* 0x00000008ff1e7424 */ /* 0x000fe200078e00ff */
[----:B------:R-:W-:Y:S01]  /*06d0*/  MOV R16, 0x400 ;  /* 0x0000040000107802 */ /* 0x000fe20000000f00 */
[----:B------:R-:W0:Y:S01]  /*06e0*/  S2R R17, SR_CgaCtaId ;  /* 0x0000000000117919 */ /* 0x000e220000008800 */
[----:B------:R-:W-:Y:S01]  /*06f0*/  SHF.L.U32 R15, R8, UR4, RZ ;  /* 0x00000004080f7c19 */ /* 0x000fe200080006ff */
[----:B------:R-:W-:Y:S01]  /*0700*/  IMAD.MOV.U32 R34, RZ, RZ, R2 ;  /* 0x000000ffff227224 */ /* 0x000fe200078e0002 */
[----:B------:R-:W-:-:S03]  /*0710*/  SHF.L.U32 R30, R30, UR5, RZ ;  /* 0x000000051e1e7c19 */ /* 0x000fc600080006ff */
[----:B------:R-:W-:Y:S01]  /*0720*/  IMAD.IADD R15, R14, 0x1, R15 ;  /* 0x000000010e0f7824 */ /* 0x000fe200078e020f */
[----:B0-----:R-:W-:-:S05]  /*0730*/  LEA R8, R17, R16, 0x18 ;  /* 0x0000001011087211 */ /* 0x001fca00078ec0ff */
[----:B------:R-:W-:Y:S02]  /*0740*/  IMAD R33, R15, 0x8, R8 ;  /* 0x000000080f217824 */ /* 0x000fe400078e0208 */
[----:B------:R-:W0:Y:S02]  /*0750*/  LDC.64 R14, c[0x0][0x3a8] ;  /* 0x0000ea00ff0e7b82 */ /* 0x000e240000000a00 */
[----:B------:R-:W-:-:S05]  /*0760*/  IMAD.IADD R31, R33, 0x1, R30 ;  /* 0x00000001211f7824 */ /* 0x000fca00078e021e */
[----:B------:R-:W2:Y:S02]  /*0770*/  LDS.64 R26, [R31] ;  /* 0x000000001f1a7984 */ /* 0x000ea40000000a00 */
[----:B--2---:R-:W-:-:S04]  /*0780*/  IMAD.WIDE.U32 R18, R27, R28, RZ ;  /* 0x0000001c1b127225 */ /* 0x004fc800078e00ff */
[----:B------:R-:W-:-:S04]  /*0790*/  IMAD.WIDE.U32 R16, R26, R28, RZ ;  /* 0x0000001c1a107225 */ /* 0x000fc800078e00ff */
[----:B------:R-:W-:-:S04]  /*07a0*/  IMAD.WIDE.U32 R18, P0, R29, R26, R18 ;  /* 0x0000001a1d127225 */ /* 0x000fc80007800012 */
[----:B------:R-:W-:Y:S01]  /*07b0*/  IMAD.X R21, RZ, RZ, RZ, P0 ;  /* 0x000000ffff157224 */ /* 0x000fe200000e06ff */
[----:B------:R-:W-:Y:S01]  /*07c0*/  IADD3 RZ, P0, PT, R17, R18, RZ ;  /* 0x0000001211ff7210 */ /* 0x000fe20007f1e0ff */
[----:B------:R-:W-:Y:S01]  /*07d0*/  IMAD.MOV.U32 R20, RZ, RZ, R19 ;  /* 0x000000ffff147224 */ /* 0x000fe200078e0013 */
[----:B------:R-:W1:Y:S03]  /*07e0*/  LDC.64 R16, c[0x0][0x3a0] ;  /* 0x0000e800ff107b82 */ /* 0x000e660000000a00 */
[----:B------:R-:W-:-:S06]  /*07f0*/  IMAD.WIDE.U32.X R20, R29, R27, R20, P0 ;  /* 0x0000001b1d147225 */ /* 0x000fcc00000e0414 */
[----:B0-----:R-:W-:-:S04]  /*0800*/  IMAD.WIDE.U32 R22, R21, R14, RZ ;  /* 0x0000000e15167225 */ /* 0x001fc800078e00ff */
[----:B------:R-:W-:-:S04]  /*0810*/  IMAD.WIDE.U32 R24, R20, R14, RZ ;  /* 0x0000000e14187225 */ /* 0x000fc800078e00ff */
[----:B------:R-:W-:-:S04]  /*0820*/  IMAD.WIDE.U32 R22, P0, R20, R15, R22 ;  /* 0x0000000f14167225 */ /* 0x000fc80007800016 */
[----:B------:R-:W-:Y:S01]  /*0830*/  IMAD.MOV.U32 R24, RZ, RZ, R23 ;  /* 0x000000ffff187224 */ /* 0x000fe200078e0017 */
[----:B------:R-:W-:Y:S01]  /*0840*/  IADD3 RZ, P1, PT, R25, R22, RZ ;  /* 0x0000001619ff7210 */ /* 0x000fe20007f3e0ff */
[----:B------:R-:W-:Y:S01]  /*0850*/  IMAD.X R25, RZ, RZ, RZ, P0 ;  /* 0x000000ffff197224 */ /* 0x000fe200000e06ff */
[----:B------:R-:W0:Y:S03]  /*0860*/  LDS.64 R22, [R33] ;  /* 0x0000000021167984 */ /* 0x000e260000000a00 */
[----:B------:R-:W-:-:S04]  /*0870*/  IMAD.WIDE.U32.X R24, R21, R15, R24, P1 ;  /* 0x0000000f15187225 */ /* 0x000fc800008e0418 */
[-C--:B-1----:R-:W-:Y:S02]  /*0880*/  IMAD R19, R25, R16.reuse, RZ ;  /* 0x0000001019137224 */ /* 0x082fe400078e02ff */
[----:B------:R-:W-:-:S04]  /*0890*/  IMAD.WIDE.U32 R20, R24, R16, RZ ;  /* 0x0000001018147225 */ /* 0x000fc800078e00ff */
[----:B------:R-:W-:Y:S01]  /*08a0*/  IMAD R19, R24, R17, R19 ;  /* 0x0000001118137224 */ /* 0x000fe200078e0213 */
[----:B------:R-:W-:-:S03]  /*08b0*/  IADD3 R20, P0, PT, RZ, -R20, RZ ;  /* 0x80000014ff147210 */ /* 0x000fc60007f1e0ff */
[----:B------:R-:W-:-:S04]  /*08c0*/  IMAD.IADD R21, R21, 0x1, R19 ;  /* 0x0000000115157824 */ /* 0x000fc800078e0213 */
[----:B------:R-:W-:Y:S02]  /*08d0*/  IMAD.X R21, RZ, RZ, ~R21, P0 ;  /* 0x000000ffff157224 */ /* 0x000fe400000e0e15 */
[----:B------:R-:W-:-:S04]  /*08e0*/  IMAD.WIDE.U32 R20, R28, R26, R20 ;  /* 0x0000001a1c147225 */ /* 0x000fc800078e0014 */
[----:B------:R-:W-:Y:S01]  /*08f0*/  IMAD.IADD R21, R18, 0x1, R21 ;  /* 0x0000000112157824 */ /* 0x000fe200078e0215 */
        /* <DEDUP_REMOVED lines=11> */
[-C--:B0-----:R-:W-:Y:S01]  /*09b0*/  IADD3 R25, P2, PT, R22, R27.reuse, RZ ;  /* 0x0000001b16197210 */ /* 0x081fe20007f5e0ff */
[----:B------:R-:W-:Y:S01]  /*09c0*/  IMAD.X R29, R18, 0x1, ~R29, P1 ;  /* 0x00000001121d7824 */ /* 0x000fe200008e0e1d */
[----:B------:R-:W-:Y:S02]  /*09d0*/  ISETP.GE.U32.AND P1, PT, R22, R27, PT ;  /* 0x0000001b1600720c */ /* 0x000fe40003f26070 */
[----:B------:R-:W-:Y:S01]  /*09e0*/  ISETP.GE.U32.AND P0, PT, R25, R16, PT ;  /* 0x000000101900720c */ /* 0x000fe20003f06070 */
[C---:B------:R-:W-:Y:S01]  /*09f0*/  IMAD.X R24, R23.reuse, 0x1, R29, P2 ;  /* 0x0000000117187824 */ /* 0x040fe200010e061d */
[----:B------:R-:W-:-:S04]  /*0a00*/  ISETP.GE.U32.AND.EX P1, PT, R23, R29, PT, P1 ;  /* 0x0000001d1700720c */ /* 0x000fc80003f26110 */
[----:B------:R-:W-:Y:S02]  /*0a10*/  ISETP.GE.U32.AND.EX P0, PT, R24, R17, PT, P0 ;  /* 0x000000111800720c */ /* 0x000fe40003f06100 */
[C---:B------:R-:W-:Y:S02]  /*0a20*/  SEL R19, R16.reuse, RZ, !P1 ;  /* 0x000000ff10137207 */ /* 0x040fe40004800000 */
[----:B------:R-:W-:Y:S02]  /*0a30*/  SEL R20, R16, RZ, P0 ;  /* 0x000000ff10147207 */ /* 0x000fe40000000000 */
[----:B------:R-:W-:Y:S02]  /*0a40*/  SEL R21, R17, RZ, !P1 ;  /* 0x000000ff11157207 */ /* 0x000fe40004800000 */
[----:B------:R-:W-:Y:S02]  /*0a50*/  IADD3 R18, P2, P3, R19, R22, -R27 ;  /* 0x0000001613127210 */ /* 0x000fe40007b5e81b */
[----:B------:R-:W-:-:S02]  /*0a60*/  IADD3 R20, P1, PT, -R20, R25, RZ ;  /* 0x0000001914147210 */ /* 0x000fc40007f3e1ff */
[----:B------:R-:W-:Y:S02]  /*0a70*/  SEL R22, R17, RZ, P0 ;  /* 0x000000ff11167207 */ /* 0x000fe40000000000 */
[----:B------:R-:W-:Y:S02]  /*0a80*/  IADD3.X R19, PT, PT, R21, R23, ~R29, P2, P3 ;  /* 0x0000001715137210 */ /* 0x000fe400017e6c1d */
[----:B------:R-:W-:Y:S01]  /*0a90*/  ISETP.NE.AND P0, PT, R5, RZ, PT ;  /* 0x000000ff0500720c */ /* 0x000fe20003f05270 */
[----:B------:R-:W-:-:S05]  /*0aa0*/  IMAD.X R21, R24, 0x1, ~R22, P1 ;  /* 0x0000000118157824 */ /* 0x000fca00008e0e16 */
[----:B------:R0:W-:Y:S04]  /*0ab0*/  STS.64 [R33], R20 ;  /* 0x0000001421007388 */ /* 0x0001e80000000a00 */
[----:B------:R0:W-:Y:S03]  /*0ac0*/  STS.64 [R31], R18 ;  /* 0x000000121f007388 */ /* 0x0001e60000000a00 */
[----:B------:R-:W-:Y:S05]  /*0ad0*/  @!P0 BRA `(.L_x_8) ;  /* 0x0000000400f88947 */ /* 0x000fea0003800000 */
[----:B0-----:R-:W-:-:S05]  /*0ae0*/  LOP3.LUT R18, R2, R9, RZ, 0xc0, !PT ;  /* 0x0000000902127212 */ /* 0x001fca00078ec0ff */
[----:B------:R-:W-:-:S04]  /*0af0*/  IMAD.IADD R23, R7, 0x1, R18 ;  /* 0x0000000107177824 */ /* 0x000fc800078e0212 */
[----:B------:R-:W-:-:S06]  /*0b00*/  IMAD.WIDE.U32 R22, R23, 0x8, R12 ;  /* 0x0000000817167825 */ /* 0x000fcc00078e000c */
[----:B------:R-:W2:Y:S01]  /*0b10*/  LDG.E.64 R22, desc[UR10][R22.64] ;  /* 0x0000000a16167981 */ /* 0x000ea2000c1e1b00 */
[----:B------:R-:W-:Y:S01]  /*0b20*/  SHF.R.U32.HI R19, RZ, UR5, R2 ;  /* 0x00000005ff137c19 */ /* 0x000fe20008011602 */
[----:B------:R-:W-:-:S03]  /*0b30*/  IMAD.MOV.U32 R34, RZ, RZ, R6 ;  /* 0x000000ffff227224 */ /* 0x000fc600078e0006 */
[----:B------:R-:W-:-:S05]  /*0b40*/  SHF.L.U32 R19, R19, UR4, RZ ;  /* 0x0000000413137c19 */ /* 0x000fca00080006ff */
[----:B------:R-:W-:-:S04]  /*0b50*/  IMAD.IADD R19, R18, 0x1, R19 ;  /* 0x0000000112137824 */ /* 0x000fc800078e0213 */
[----:B------:R-:W-:-:S04]  /*0b60*/  IMAD R33, R19, 0x8, R8 ;  /* 0x0000000813217824 */ /* 0x000fc800078e0208 */
[----:B------:R-:W-:-:S05]  /*0b70*/  IMAD.IADD R31, R30, 0x1, R33 ;  /* 0x000000011e1f7824 */ /* 0x000fca00078e0221 */
[----:B------:R-:W2:Y:S02]  /*0b80*/  LDS.64 R20, [R31] ;  /* 0x000000001f147984 */ /* 0x000ea40000000a00 */
[----:B--2---:R-:W-:-:S04]  /*0b90*/  IMAD.WIDE.U32 R18, R21, R22, RZ ;  /* 0x0000001615127225 */ /* 0x004fc800078e00ff */
[----:B------:R-:W-:-:S04]  /*0ba0*/  IMAD.WIDE.U32 R26, R20, R22, RZ ;  /* 0x00000016141a7225 */ /* 0x000fc800078e00ff */
[----:B------:R-:W-:-:S04]  /*0bb0*/  IMAD.WIDE.U32 R18, P0, R23, R20, R18 ;  /* 0x0000001417127225 */ /* 0x000fc80007800012 */
[----:B------:R-:W-:Y:S01]  /*0bc0*/  IMAD.X R25, RZ, RZ, RZ, P0 ;  /* 0x000000ffff197224 */ /* 0x000fe200000e06ff */
[----:B------:R-:W-:Y:S01]  /*0bd0*/  IADD3 RZ, P0, PT, R27, R18, RZ ;  /* 0x000000121bff7210 */ /* 0x000fe20007f1e0ff */
[----:B------:R-:W-:-:S04]  /*0be0*/  IMAD.MOV.U32 R24, RZ, RZ, R19 ;  /* 0x000000ffff187224 */ /* 0x000fc800078e0013 */
[----:B------:R-:W-:-:S06]  /*0bf0*/  IMAD.WIDE.U32.X R24, R23, R21, R24, P0 ;  /* 0x0000001517187225 */ /* 0x000fcc00000e0418 */
[----:B------:R-:W-:-:S04]  /*0c00*/  IMAD.WIDE.U32 R26, R25, R14, RZ ;  /* 0x0000000e191a7225 */ /* 0x000fc800078e00ff */
[----:B------:R-:W-:-:S04]  /*0c10*/  IMAD.WIDE.U32 R28, R24, R14, RZ ;  /* 0x0000000e181c7225 */ /* 0x000fc800078e00ff */
[----:B------:R-:W-:-:S04]  /*0c20*/  IMAD.WIDE.U32 R26, P0, R24, R15, R26 ;  /* 0x0000000f181a7225 */ /* 0x000fc8000780001a */
[----:B------:R-:W-:Y:S01]  /*0c30*/  IMAD.MOV.U32 R28, RZ, RZ, R27 ;  /* 0x000000ffff1c7224 */ /* 0x000fe200078e001b */
[----:B------:R-:W-:Y:S01]  /*0c40*/  IADD3 RZ, P1, PT, R29, R26, RZ ;  /* 0x0000001a1dff7210 */ /* 0x000fe20007f3e0ff */
[----:B------:R-:W-:Y:S01]  /*0c50*/  IMAD.X R29, RZ, RZ, RZ, P0 ;  /* 0x000000ffff1d7224 */ /* 0x000fe200000e06ff */
[----:B------:R-:W0:Y:S03]  /*0c60*/  LDS.64 R26, [R33] ;  /* 0x00000000211a7984 */ /* 0x000e260000000a00 */
[----:B------:R-:W-:-:S04]  /*0c70*/  IMAD.WIDE.U32.X R28, R25, R15, R28, P1 ;  /* 0x0000000f191c7225 */ /* 0x000fc800008e041c */
[-C--:B------:R-:W-:Y:S02]  /*0c80*/  IMAD R19, R29, R16.reuse, RZ ;  /* 0x000000101d137224 */ /* 0x080fe400078e02ff */
        /* <DEDUP_REMOVED lines=32> */
[----:B------:R-:W-:Y:S01]  /*0e90*/  ISETP.NE.AND P0, PT, R5, 0x1, PT ;  /* 0x000000010500780c */ /* 0x000fe20003f05270 */
[----:B------:R-:W-:-:S05]  /*0ea0*/  IMAD.X R21, R24, 0x1, ~R22, P1 ;  /* 0x0000000118157824 */ /* 0x000fca00008e0e16 */
[----:B------:R1:W-:Y:S04]  /*0eb0*/  STS.64 [R33], R20 ;  /* 0x0000001421007388 */ /* 0x0003e80000000a00 */
[----:B------:R1:W-:Y:S03]  /*0ec0*/  STS.64 [R31], R18 ;  /* 0x000000121f007388 */ /* 0x0003e60000000a00 */
[----:B------:R-:W-:Y:S05]  /*0ed0*/  @!P0 BRA `(.L_x_8) ;  /* 0x0000000000f88947 */ /* 0x000fea0003800000 */
[----:B-1----:R-:W-:-:S05]  /*0ee0*/  LOP3.LUT R18, R6, R9, RZ, 0xc0, !PT ;  /* 0x0000000906127212 */ /* 0x002fca00078ec0ff */
[----:B------:R-:W-:-:S04]  /*0ef0*/  IMAD.IADD R19, R7, 0x1, R18 ;  /* 0x0000000107137824 */ /* 0x000fc800078e0212 */
[----:B------:R-:W-:-:S06]  /*0f00*/  IMAD.WIDE.U32 R12, R19, 0x8, R12 ;  /* 0x00000008130c7825 */ /* 0x000fcc00078e000c */
[----:B------:R-:W2:Y:S01]  /*0f10*/  LDG.E.64 R12, desc[UR10][R12.64] ;  /* 0x0000000a0c0c7981 */ /* 0x000ea2000c1e1b00 */
[----:B------:R-:W-:Y:S01]  /*0f20*/  SHF.R.U32.HI R19, RZ, UR5, R6 ;  /* 0x00000005ff137c19 */ /* 0x000fe20008011606 */
[----:B------:R-:W-:-:S03]  /*0f30*/  IMAD.IADD R34, R6, 0x1, R3 ;  /* 0x0000000106227824 */ /* 0x000fc600078e0203 */
        /* <DEDUP_REMOVED lines=15> */
[----:B------:R-:W-:Y:S01]  /*1030*/  IMAD.X R29, RZ, RZ, RZ, P0 ;  /* 0x000000ffff1d7224 */ /* 0x000fe200000e06ff */
[----:B------:R-:W-:Y:S01]  /*1040*/  IADD3 RZ, P0, PT, R27, R24, RZ ;  /* 0x000000181bff7210 */ /* 0x000fe20007f1e0ff */
[----:B------:R-:W-:-:S04]  /*1050*/  IMAD.MOV.U32 R28, RZ, RZ, R25 ;  /* 0x000000ffff1c7224 */ /* 0x000fc800078e0019 */
[----:B------:R-:W-:-:S04]  /*1060*/  IMAD.WIDE.U32.X R22, R23, R15, R28, P0 ;  /* 0x0000000f17167225 */ /* 0x000fc800000e041c */
[-C--:B------:R-:W-:Y:S02]  /*1070*/  IMAD R8, R23, R16.reuse, RZ ;  /* 0x0000001017087224 */ /* 0x080fe400078e02ff */
[----:B------:R-:W-:-:S04]  /*1080*/  IMAD.WIDE.U32 R14, R22, R16, RZ ;  /* 0x00000010160e7225 */ /* 0x000fc800078e00ff */
[----:B------:R-:W-:Y:S01]  /*1090*/  IMAD R23, R22, R17, R8 ;  /* 0x0000001116177224 */ /* 0x000fe200078e0208 */
[----:B------:R-:W-:-:S03]  /*10a0*/  IADD3 R22, P0, PT, RZ, -R14, RZ ;  /* 0x8000000eff167210 */ /* 0x000fc60007f1e0ff */
[----:B------:R-:W-:-:S04]  /*10b0*/  IMAD.IADD R14, R15, 0x1, R23 ;  /* 0x000000010f0e7824 */ /* 0x000fc800078e0217 */
[----:B------:R-:W-:Y:S02]  /*10c0*/  IMAD.X R23, RZ, RZ, ~R14, P0 ;  /* 0x000000ffff177224 */ /* 0x000fe400000e0e0e */
[----:B------:R-:W0:Y:S01]  /*10d0*/  LDS.64 R14, [R31] ;  /* 0x000000001f0e7984 */ /* 0x000e220000000a00 */
        /* <DEDUP_REMOVED lines=26> */
[----:B------:R-:W-:-:S03]  /*1280*/  IADD3.X R13, PT, PT, R19, R15, ~R25, P2, P3 ;  /* 0x0000000f130d7210 */ /* 0x000fc600017e6c19 */
[----:B------:R-:W-:-:S05]  /*1290*/  IMAD.X R15, R8, 0x1, ~R17, P1 ;  /* 0x00000001080f7824 */ /* 0x000fca00008e0e11 */
[----:B------:R2:W-:Y:S04]  /*12a0*/  STS.64 [R31], R14 ;  /* 0x0000000e1f007388 */ /* 0x0005e80000000a00 */
[----:B------:R2:W-:Y:S02]  /*12b0*/  STS.64 [R30], R12 ;  /* 0x0000000c1e007388 */ /* 0x0005e40000000a00 */
.L_x_8:
[----:B------:R-:W-:Y:S05]  /*12c0*/  BSYNC.RECONVERGENT B1 ;  /* 0x0000000000017941 */ /* 0x000fea0003800200 */
.L_x_7:
[----:B------:R-:W-:-:S13]  /*12d0*/  ISETP.GE.U32.AND P0, PT, R4, 0x3, PT ;  /* 0x000000030400780c */ /* 0x000fda0003f06070 */
[----:B------:R-:W-:Y:S05]  /*12e0*/  @!P0 BRA `(.L_x_6) ;  /* 0x0000001000088947 */ /* 0x000fea0003800000 */
[C-C-:B------:R-:W-:Y:S02]  /*12f0*/  IMAD R8, R3.reuse, 0x2, R34.reuse ;  /* 0x0000000203087824 */ /* 0x140fe400078e0222 */
[----:B--2---:R-:W-:Y:S02]  /*1300*/  IMAD R30, R3, 0x3, R34 ;  /* 0x00000003031e7824 */ /* 0x004fe400078e0222 */
[----:B------:R-:W-:-:S07]  /*1310*/  IMAD.IADD R32, R34, 0x1, R3 ;  /* 0x0000000122207824 */ /* 0x000fce00078e0203 */
.L_x_9:
[----:B01----:R-:W0:Y:S01]  /*1320*/  LDC.64 R18, c[0x0][0x388] ;  /* 0x0000e200ff127b82 */ /* 0x003e220000000a00 */
[----:B---3--:R-:W-:-:S05]  /*1330*/  LOP3.LUT R14, R34, R9, RZ, 0xc0, !PT ;  /* 0x00000009220e7212 */ /* 0x008fca00078ec0ff */
[----:B------:R-:W-:-:S04]  /*1340*/  IMAD.IADD R21, R7, 0x1, R14 ;  /* 0x0000000107157824 */ /* 0x000fc800078e020e */
[----:B0-----:R-:W-:-:S06]  /*1350*/  IMAD.WIDE.U32 R20, R21, 0x8, R18 ;  /* 0x0000000815147825 */ /* 0x001fcc00078e0012 */
[----:B------:R-:W2:Y:S01]  /*1360*/  LDG.E.64 R20, desc[UR10][R20.64] ;  /* 0x0000000a14147981 */ /* 0x000ea2000c1e1b00 */
[----:B------:R-:W-:-:S05]  /*1370*/  LOP3.LUT R36, R32, R9, RZ, 0xc0, !PT ;  /* 0x0000000920247212 */ /* 0x000fca00078ec0ff */
[----:B------:R-:W-:-:S04]  /*1380*/  IMAD.IADD R13, R7, 0x1, R36 ;  /* 0x00000001070d7824 */ /* 0x000fc800078e0224 */
[----:B------:R-:W-:-:S06]  /*1390*/  IMAD.WIDE.U32 R12, R13, 0x8, R18 ;  /* 0x000000080d0c7825 */ /* 0x000fcc00078e0012 */
[----:B------:R-:W3:Y:S01]  /*13a0*/  LDG.E.64 R12, desc[UR10][R12.64] ;  /* 0x0000000a0c0c7981 */ /* 0x000ee2000c1e1b00 */
[----:B------:R-:W0:Y:S01]  /*13b0*/  S2UR UR7, SR_CgaCtaId ;  /* 0x00000000000779c3 */ /* 0x000e220000008800 */
[----:B------:R-:W-:Y:S01]  /*13c0*/  SHF.R.U32.HI R15, RZ, UR5, R34 ;  /* 0x00000005ff0f7c19 */ /* 0x000fe20008011622 */
[----:B------:R-:W-:Y:S01]  /*13d0*/  UMOV UR6, 0x400 ;  /* 0x0000040000067882 */ /* 0x000fe20000000000 */
[----:B------:R-:W-:Y:S02]  /*13e0*/  UMOV UR8, 0x8 ;  /* 0x0000000800087882 */ /* 0x000fe40000000000 */
[----:B------:R-:W-:Y:S01]  /*13f0*/  SHF.L.U32 R15, R15, UR4, RZ ;  /* 0x000000040f0f7c19 */ /* 0x000fe200080006ff */
[----:B------:R-:W-:-:S04]  /*1400*/  USHF.L.U32 UR8, UR8, UR5, URZ ;  /* 0x0000000508087299 */ /* 0x000fc800080006ff */
[----:B------:R-:W-:Y:S01]  /*1410*/  IMAD.IADD R15, R14, 0x1, R15 ;  /* 0x000000010e0f7824 */ /* 0x000fe200078e020f */
[----:B0-----:R-:W-:-:S06]  /*1420*/  ULEA UR6, UR7, UR6, 0x18 ;  /* 0x0000000607067291 */ /* 0x001fcc000f8ec0ff */
[----:B------:R-:W-:Y:S02]  /*1430*/  LEA R31, R15, UR6, 0x3 ;  /* 0x000000060f1f7c11 */ /* 0x000fe4000f8e18ff */
[----:B------:R-:W0:Y:S03]  /*1440*/  LDC.64 R14, c[0x0][0x3a8] ;  /* 0x0000ea00ff0e7b82 */ /* 0x000e260000000a00 */
[----:B------:R-:W2:Y:S02]  /*1450*/  LDS.64 R22, [R31+UR8] ;  /* 0x000000081f167984 */ /* 0x000ea40008000a00 */
[----:B--2---:R-:W-:-:S04]  /*1460*/  IMAD.WIDE.U32 R16, R23, R20, RZ ;  /* 0x0000001417107225 */ /* 0x004fc800078e00ff */
[----:B------:R-:W-:-:S04]  /*1470*/  IMAD.WIDE.U32 R26, R22, R20, RZ ;  /* 0x00000014161a7225 */ /* 0x000fc800078e00ff */
[----:B------:R-:W-:-:S04]  /*1480*/  IMAD.WIDE.U32 R16, P0, R21, R22, R16 ;  /* 0x0000001615107225 */ /* 0x000fc80007800010 */
[----:B------:R-:W-:Y:S01]  /*1490*/  IMAD.X R25, RZ, RZ, RZ, P0 ;  /* 0x000000ffff197224 */ /* 0x000fe200000e06ff */
[----:B------:R-:W-:Y:S01]  /*14a0*/  IADD3 RZ, P0, PT, R27, R16, RZ ;  /* 0x000000101bff7210 */ /* 0x000fe20007f1e0ff */
[----:B------:R-:W-:-:S04]  /*14b0*/  IMAD.MOV.U32 R24, RZ, RZ, R17 ;  /* 0x000000ffff187224 */ /* 0x000fc800078e0011 */
[----:B------:R-:W-:-:S06]  /*14c0*/  IMAD.WIDE.U32.X R24, R21, R23, R24, P0 ;  /* 0x0000001715187225 */ /* 0x000fcc00000e0418 */
[----:B0-----:R-:W-:-:S04]  /*14d0*/  IMAD.WIDE.U32 R28, R25, R14, RZ ;  /* 0x0000000e191c7225 */ /* 0x001fc800078e00ff */
[----:B------:R-:W-:-:S04]  /*14e0*/  IMAD.WIDE.U32 R26, R24, R14, RZ ;  /* 0x0000000e181a7225 */ /* 0x000fc800078e00ff */
[----:B------:R-:W-:-:S04]  /*14f0*/  IMAD.WIDE.U32 R28, P0, R24, R15, R28 ;  /* 0x0000000f181c7225 */ /* 0x000fc8000780001c */
[----:B------:R-:W-:Y:S01]  /*1500*/  IMAD.MOV.U32 R26, RZ, RZ, R29 ;  /* 0x000000ffff1a7224 */ /* 0x000fe200078e001d */
[----:B------:R-:W-:Y:S01]  /*1510*/  IADD3 RZ, P1, PT, R27, R28, RZ ;  /* 0x0000001c1bff7210 */ /* 0x000fe20007f3e0ff */
[----:B------:R-:W-:Y:S01]  /*1520*/  IMAD.X R27, RZ, RZ, RZ, P0 ;  /* 0x000000ffff1b7224 */ /* 0x000fe200000e06ff */
[----:B------:R-:W0:Y:S03]  /*1530*/  LDC.64 R28, c[0x0][0x3a0] ;  /* 0x0000e800ff1c7b82 */ /* 0x000e260000000a00 */
[----:B------:R-:W-:-:S04]  /*1540*/  IMAD.WIDE.U32.X R24, R25, R15, R26, P1 ;  /* 0x0000000f19187225 */ /* 0x000fc800008e041a */
[----:B0-----:R-:W-:-:S04]  /*1550*/  IMAD R17, R25, R28, RZ ;  /* 0x0000001c19117224 */ /* 0x001fc800078e02ff */
[C---:B------:R-:W-:Y:S02]  /*1560*/  IMAD R17, R24.reuse, R29, R17 ;  /* 0x0000001d18117224 */ /* 0x040fe400078e0211 */
[----:B------:R-:W-:-:S04]  /*1570*/  IMAD.WIDE.U32 R24, R24, R28, RZ ;  /* 0x0000001c18187225 */ /* 0x000fc800078e00ff */
[----:B------:R-:W-:Y:S01]  /*1580*/  IMAD.IADD R17, R25, 0x1, R17 ;  /* 0x0000000119117824 */ /* 0x000fe200078e0211 */
[----:B------:R-:W-:-:S05]  /*1590*/  IADD3 R24, P0, PT, RZ, -R24, RZ ;  /* 0x80000018ff187210 */ /* 0x000fca0007f1e0ff */
[----:B------:R-:W-:Y:S02]  /*15a0*/  IMAD.X R25, RZ, RZ, ~R17, P0 ;  /* 0x000000ffff197224 */ /* 0x000fe400000e0e11 */
[----:B------:R-:W-:Y:S02]  /*15b0*/  IMAD.WIDE.U32 R24, R20, R22, R24 ;  /* 0x0000001614187225 */ /* 0x000fe400078e0018 */
[----:B------:R-:W0:Y:S02]  /*15c0*/  LDS.64 R20, [R31] ;  /* 0x000000001f147984 */ /* 0x000e240000000a00 */
[----:B------:R-:W-:Y:S01]  /*15d0*/  IMAD.IADD R22, R16, 0x1, R25 ;  /* 0x0000000110167824 */ /* 0x000fe200078e0219 */
[----:B------:R-:W-:-:S04]  /*15e0*/  ISETP.GE.U32.AND P0, PT, R24, R28, PT ;  /* 0x0000001c1800720c */ /* 0x000fc80003f06070 */
[----:B------:R-:W-:-:S04]  /*15f0*/  ISETP.GE.U32.AND.EX P0, PT, R22, R29, PT, P0 ;  /* 0x0000001d1600720c */ /* 0x000fc80003f06100 */
[----:B------:R-:W-:Y:S02]  /*1600*/  SEL R17, R28, RZ, P0 ;  /* 0x000000ff1c117207 */ /* 0x000fe40000000000 */
[----:B------:R-:W-:Y:S02]  /*1610*/  SEL R16, R29, RZ, P0 ;  /* 0x000000ff1d107207 */ /* 0x000fe40000000000 */
[----:B------:R-:W-:-:S04]  /*1620*/  IADD3 R24, P1, PT, -R17, R24, RZ ;  /* 0x0000001811187210 */ /* 0x000fc80007f3e1ff */
[----:B------:R-:W-:Y:S01]  /*1630*/  ISETP.GE.U32.AND P0, PT, R24, R28, PT ;  /* 0x0000001c1800720c */ /* 0x000fe20003f06070 */
[----:B------:R-:W-:-:S05]  /*1640*/  IMAD.X R16, R22, 0x1, ~R16, P1 ;  /* 0x0000000116107824 */ /* 0x000fca00008e0e10 */
[----:B------:R-:W-:-:S04]  /*1650*/  ISETP.GE.U32.AND.EX P0, PT, R16, R29, PT, P0 ;  /* 0x0000001d1000720c */ /* 0x000fc80003f06100 */
[----:B------:R-:W-:Y:S02]  /*1660*/  SEL R23, R28, RZ, P0 ;  /* 0x000000ff1c177207 */ /* 0x000fe40000000000 */
[----:B------:R-:W-:Y:S02]  /*1670*/  SEL R17, R29, RZ, P0 ;  /* 0x000000ff1d117207 */ /* 0x000fe40000000000 */
[----:B------:R-:W-:-:S05]  /*1680*/  IADD3 R23, P1, PT, -R23, R24, RZ ;  /* 0x0000001817177210 */ /* 0x000fca0007f3e1ff */
[----:B------:R-:W-:Y:S01]  /*1690*/  IMAD.X R17, R16, 0x1, ~R17, P1 ;  /* 0x0000000110117824 */ /* 0x000fe200008e0e11 */
[----:B------:R-:W-:Y:S02]  /*16a0*/  SHF.R.U32.HI R16, RZ, UR5, R32 ;  /* 0x00000005ff107c19 */ /* 0x000fe40008011620 */
[-C--:B0-----:R-:W-:Y:S02]  /*16b0*/  IADD3 R37, P0, PT, R20, R23.reuse, RZ ;  /* 0x0000001714257210 */ /* 0x081fe40007f1e0ff */
[----:B------:R-:W-:Y:S02]  /*16c0*/  SHF.L.U32 R33, R16, UR4, RZ ;  /* 0x0000000410217c19 */ /* 0x000fe400080006ff */
[----:B------:R-:W-:Y:S01]  /*16d0*/  ISETP.GE.U32.AND P1, PT, R37, R28, PT ;  /* 0x0000001c2500720c */ /* 0x000fe20003f26070 */
[----:B------:R-:W-:Y:S01]  /*16e0*/  IMAD.X R22, R21, 0x1, R17, P0 ;  /* 0x0000000115167824 */ /* 0x000fe200000e0611 */
[----:B------:R-:W-:Y:S01]  /*16f0*/  ISETP.GE.U32.AND P0, PT, R20, R23, PT ;  /* 0x000000171400720c */ /* 0x000fe20003f06070 */
[----:B------:R-:W-:-:S03]  /*1700*/  IMAD.IADD R33, R36, 0x1, R33 ;  /* 0x0000000124217824 */ /* 0x000fc600078e0221 */
[----:B------:R-:W-:Y:S02]  /*1710*/  ISETP.GE.U32.AND.EX P1, PT, R22, R29, PT, P1 ;  /* 0x0000001d1600720c */ /* 0x000fe40003f26110 */
[----:B------:R-:W-:Y:S02]  /*1720*/  ISETP.GE.U32.AND.EX P0, PT, R21, R17, PT, P0 ;  /* 0x000000111500720c */ /* 0x000fe40003f06100 */
[C---:B------:R-:W-:Y:S02]  /*1730*/  SEL R36, R28.reuse, RZ, P1 ;  /* 0x000000ff1c247207 */ /* 0x040fe40000800000 */
[----:B------:R-:W-:Y:S02]  /*1740*/  SEL R16, R28, RZ, !P0 ;  /* 0x000000ff1c107207 */ /* 0x000fe40004000000 */
[----:B------:R-:W-:Y:S02]  /*1750*/  IADD3 R36, P2, PT, -R36, R37, RZ ;  /* 0x0000002524247210 */ /* 0x000fe40007f5e1ff */
[----:B------:R-:W-:-:S02]  /*1760*/  SEL R25, R29, RZ, P1 ;  /* 0x000000ff1d197207 */ /* 0x000fc40000800000 */
[----:B------:R-:W-:Y:S02]  /*1770*/  IADD3 R16, P1, P3, R16, R20, -R23 ;  /* 0x0000001410107210 */ /* 0x000fe40007b3e817 */
[----:B------:R-:W-:Y:S01]  /*1780*/  SEL R20, R29, RZ, !P0 ;  /* 0x000000ff1d147207 */ /* 0x000fe20004000000 */
[----:B------:R-:W-:Y:S01]  /*1790*/  IMAD.X R37, R22, 0x1, ~R25, P2 ;  /* 0x0000000116257824 */ /* 0x000fe200010e0e19 */
[----:B------:R-:W-:Y:S02]  /*17a0*/  LEA R33, R33, UR6, 0x3 ;  /* 0x0000000621217c11 */ /* 0x000fe4000f8e18ff */
[----:B------:R-:W-:Y:S02]  /*17b0*/  IADD3.X R17, PT, PT, R20, R21, ~R17, P1, P3 ;  /* 0x0000001514117210 */ /* 0x000fe40000fe6c11 */
[----:B------:R-:W-:Y:S04]  /*17c0*/  STS.64 [R31], R36 ;  /* 0x000000241f007388 */ /* 0x000fe80000000a00 */
[----:B------:R-:W-:Y:S04]  /*17d0*/  STS.64 [R31+UR8], R16 ;  /* 0x000000101f007988 */ /* 0x000fe80008000a08 */
[----:B------:R-:W3:Y:S02]  /*17e0*/  LDS.64 R26, [R33+UR8] ;  /* 0x00000008211a7984 */ /* 0x000ee40008000a00 */
[----:B---3--:R-:W-:-:S04]  /*17f0*/  IMAD.WIDE.U32 R24, R27, R12, RZ ;  /* 0x0000000c1b187225 */ /* 0x008fc800078e00ff */
        /* <DEDUP_REMOVED lines=8> */
[----:B------:R-:W-:Y:S01]  /*1880*/  IMAD.WIDE.U32 R20, P0, R22, R15, R20 ;  /* 0x0000000f16147225 */ /* 0x000fe20007800014 */
[----:B------:R-:W-:-:S03]  /*1890*/  LOP3.LUT R22, R8, R9, RZ, 0xc0, !PT ;  /* 0x0000000908167212 */ /* 0x000fc600078ec0ff */
[----:B------:R-:W-:Y:S01]  /*18a0*/  IMAD.MOV.U32 R16, RZ, RZ, R21 ;  /* 0x000000ffff107224 */ /* 0x000fe200078e0015 */
[----:B------:R-:W-:Y:S01]  /*18b0*/  IADD3 RZ, P1, PT, R17, R20, RZ ;  /* 0x0000001411ff7210 */ /* 0x000fe20007f3e0ff */
[----:B------:R-:W-:Y:S02]  /*18c0*/  IMAD.IADD R13, R7, 0x1, R22 ;  /* 0x00000001070d7824 */ /* 0x000fe400078e0216 */
[----:B------:R-:W-:Y:S02]  /*18d0*/  IMAD.X R17, RZ, RZ, RZ, P0 ;  /* 0x000000ffff117224 */ /* 0x000fe400000e06ff */
[----:B------:R-:W-:-:S06]  /*18e0*/  IMAD.WIDE.U32 R20, R13, 0x8, R18 ;  /* 0x000000080d147825 */ /* 0x000fcc00078e0012 */
[----:B------:R-:W2:Y:S01]  /*18f0*/  LDG.E.64 R20, desc[UR10][R20.64] ;  /* 0x0000000a14147981 */ /* 0x000ea2000c1e1b00 */
[----:B------:R-:W-:-:S04]  /*1900*/  IMAD.WIDE.U32.X R16, R23, R15, R16, P1 ;  /* 0x0000000f17107225 */ /* 0x000fc800008e0410 */
[----:B------:R-:W-:-:S04]  /*1910*/  IMAD R13, R17, R28, RZ ;  /* 0x0000001c110d7224 */ /* 0x000fc800078e02ff */
        /* <DEDUP_REMOVED lines=18> */
[----:B------:R-:W-:Y:S02]  /*1a40*/  IADD3 R37, P1, PT, -R37, R16, RZ ;  /* 0x0000001025257210 */ /* 0x000fe40007f3e1ff */
[----:B------:R-:W-:-:S03]  /*1a50*/  SHF.R.U32.HI R16, RZ, UR5, R8 ;  /* 0x00000005ff107c19 */ /* 0x000fc60008011608 */
[----:B------:R-:W-:Y:S01]  /*1a60*/  IMAD.X R23, R24, 0x1, ~R23, P1 ;  /* 0x0000000118177824 */ /* 0x000fe200008e0e17 */
[----:B------:R-:W-:Y:S02]  /*1a70*/  SHF.L.U32 R31, R16, UR4, RZ ;  /* 0x00000004101f7c19 */ /* 0x000fe400080006ff */
[----:B0-----:R-:W-:-:S03]  /*1a80*/  IADD3 R17, P0, PT, R12, R37, RZ ;  /* 0x000000250c117210 */ /* 0x001fc60007f1e0ff */
[----:B------:R-:W-:Y:S01]  /*1a90*/  IMAD.IADD R31, R22, 0x1, R31 ;  /* 0x00000001161f7824 */ /* 0x000fe200078e021f */
[----:B------:R-:W-:Y:S01]  /*1aa0*/  ISETP.GE.U32.AND P1, PT, R17, R28, PT ;  /* 0x0000001c1100720c */ /* 0x000fe20003f26070 */
[----:B------:R-:W-:Y:S01]  /*1ab0*/  IMAD.X R24, R13, 0x1, R23, P0 ;  /* 0x000000010d187824 */ /* 0x000fe200000e0617 */
[----:B------:R-:W-:Y:S02]  /*1ac0*/  ISETP.GE.U32.AND P0, PT, R12, R37, PT ;  /* 0x000000250c00720c */ /* 0x000fe40003f06070 */
[----:B------:R-:W-:Y:S02]  /*1ad0*/  LEA R31, R31, UR6, 0x3 ;  /* 0x000000061f1f7c11 */ /* 0x000fe4000f8e18ff */
[----:B------:R-:W-:Y:S02]  /*1ae0*/  ISETP.GE.U32.AND.EX P1, PT, R24, R29, PT, P1 ;  /* 0x0000001d1800720c */ /* 0x000fe40003f26110 */
[----:B------:R-:W-:Y:S02]  /*1af0*/  ISETP.GE.U32.AND.EX P0, PT, R13, R23, PT, P0 ;  /* 0x000000170d00720c */ /* 0x000fe40003f06100 */
[----:B------:R-:W-:-:S02]  /*1b00*/  SEL R16, R28, RZ, P1 ;  /* 0x000000ff1c107207 */ /* 0x000fc40000800000 */
[----:B------:R-:W-:Y:S02]  /*1b10*/  SEL R36, R28, RZ, !P0 ;  /* 0x000000ff1c247207 */ /* 0x000fe40004000000 */
[----:B------:R-:W-:Y:S02]  /*1b20*/  IADD3 R16, P2, PT, -R16, R17, RZ ;  /* 0x0000001110107210 */ /* 0x000fe40007f5e1ff */
[C---:B------:R-:W-:Y:S02]  /*1b30*/  SEL R17, R29.reuse, RZ, P1 ;  /* 0x000000ff1d117207 */ /* 0x040fe40000800000 */
[----:B------:R-:W-:Y:S02]  /*1b40*/  IADD3 R36, P1, P3, R36, R12, -R37 ;  /* 0x0000000c24247210 */ /* 0x000fe40007b3e825 */
[----:B------:R-:W-:Y:S01]  /*1b50*/  SEL R12, R29, RZ, !P0 ;  /* 0x000000ff1d0c7207 */ /* 0x000fe20004000000 */
[----:B------:R-:W-:-:S03]  /*1b60*/  IMAD.X R17, R24, 0x1, ~R17, P2 ;  /* 0x0000000118117824 */ /* 0x000fc600010e0e11 */
[----:B------:R-:W-:Y:S02]  /*1b70*/  IADD3.X R37, PT, PT, R12, R13, ~R23, P1, P3 ;  /* 0x0000000d0c257210 */ /* 0x000fe40000fe6c17 */
[----:B------:R-:W-:Y:S04]  /*1b80*/  STS.64 [R33], R16 ;  /* 0x0000001021007388 */ /* 0x000fe80000000a00 */
[----:B------:R-:W-:Y:S04]  /*1b90*/  STS.64 [R33+UR8], R36 ;  /* 0x0000002421007988 */ /* 0x000fe80008000a08 */
        /* <DEDUP_REMOVED lines=10> */
[----:B------:R-:W-:-:S03]  /*1c40*/  IMAD.WIDE.U32 R12, P0, R22, R15, R12 ;  /* 0x0000000f160c7225 */ /* 0x000fc6000780000c */
[----:B------:R-:W-:Y:S02]  /*1c50*/  IADD3 RZ, P1, PT, R17, R12, RZ ;  /* 0x0000000c11ff7210 */ /* 0x000fe40007f3e0ff */
[----:B------:R-:W-:-:S05]  /*1c60*/  LOP3.LUT R12, R30, R9, RZ, 0xc0, !PT ;  /* 0x000000091e0c7212 */ /* 0x000fca00078ec0ff */
[----:B------:R-:W-:-:S04]  /*1c70*/  IMAD.IADD R17, R7, 0x1, R12 ;  /* 0x0000000107117824 */ /* 0x000fc800078e020c */
[----:B------:R-:W-:-:S06]  /*1c80*/  IMAD.WIDE.U32 R18, R17, 0x8, R18 ;  /* 0x0000000811127825 */ /* 0x000fcc00078e0012 */
[----:B------:R-:W2:Y:S01]  /*1c90*/  LDG.E.64 R18, desc[UR10][R18.64] ;  /* 0x0000000a12127981 */ /* 0x000ea2000c1e1b00 */
[----:B------:R-:W-:Y:S01]  /*1ca0*/  IMAD.X R17, RZ, RZ, RZ, P0 ;  /* 0x000000ffff117224 */ /* 0x000fe200000e06ff */
[C---:B------:R-:W-:Y:S01]  /*1cb0*/  IADD3 R34, PT, PT, R3.reuse, R34, R3 ;  /* 0x0000002203227210 */ /* 0x040fe20007ffe003 */
[----:B------:R-:W-:Y:S02]  /*1cc0*/  IMAD.MOV.U32 R16, RZ, RZ, R13 ;  /* 0x000000ffff107224 */ /* 0x000fe400078e000d */
[C---:B------:R-:W-:Y:S01]  /*1cd0*/  IMAD R8, R3.reuse, 0x4, R8 ;  /* 0x0000000403087824 */ /* 0x040fe200078e0208 */
[----:B------:R-:W-:Y:S01]  /*1ce0*/  IADD3 R34, PT, PT, R3, R34, R3 ;  /* 0x0000002203227210 */ /* 0x000fe20007ffe003 */
[----:B------:R-:W-:-:S04]  /*1cf0*/  IMAD.WIDE.U32.X R16, R23, R15, R16, P1 ;  /* 0x0000000f17107225 */ /* 0x000fc800008e0410 */
[-C--:B------:R-:W-:Y:S02]  /*1d00*/  IMAD R13, R17, R28.reuse, RZ ;  /* 0x0000001c110d7224 */ /* 0x080fe400078e02ff */
[----:B------:R-:W-:Y:S02]  /*1d10*/  IMAD R32, R3, 0x4, R32 ;  /* 0x0000000403207824 */ /* 0x000fe400078e0220 */
[C---:B------:R-:W-:Y:S02]  /*1d20*/  IMAD R13, R16.reuse, R29, R13 ;  /* 0x0000001d100d7224 */ /* 0x040fe400078e020d */
[----:B------:R-:W-:-:S04]  /*1d30*/  IMAD.WIDE.U32 R16, R16, R28, RZ ;  /* 0x0000001c10107225 */ /* 0x000fc800078e00ff */
[----:B------:R-:W-:Y:S01]  /*1d40*/  IMAD.IADD R13, R17, 0x1, R13 ;  /* 0x00000001110d7824 */ /* 0x000fe200078e020d */
[----:B------:R-:W-:-:S05]  /*1d50*/  IADD3 R16, P0, PT, RZ, -R16, RZ ;  /* 0x80000010ff107210 */ /* 0x000fca0007f1e0ff */
[----:B------:R-:W-:Y:S02]  /*1d60*/  IMAD.X R17, RZ, RZ, ~R13, P0 ;  /* 0x000000ffff117224 */ /* 0x000fe400000e0e0d */
[----:B------:R-:W-:-:S04]  /*1d70*/  IMAD.WIDE.U32 R20, R20, R26, R16 ;  /* 0x0000001a14147225 */ /* 0x000fc800078e0010 */
[----:B------:R-:W0:Y:S01]  /*1d80*/  LDS.64 R16, [R31] ;  /* 0x000000001f107984 */ /* 0x000e220000000a00 */
[----:B------:R-:W-:Y:S01]  /*1d90*/  IMAD.IADD R24, R24, 0x1, R21 ;  /* 0x0000000118187824 */ /* 0x000fe200078e0215 */
[----:B------:R-:W-:Y:S02]  /*1da0*/  ISETP.GE.U32.AND P0, PT, R20, R28, PT ;  /* 0x0000001c1400720c */ /* 0x000fe40003f06070 */
[--C-:B------:R-:W-:Y:S01]  /*1db0*/  SHF.R.U32.HI R21, RZ, UR5, R30.reuse ;  /* 0x00000005ff157c19 */ /* 0x100fe2000801161e */
[----:B------:R-:W-:Y:S01]  /*1dc0*/  IMAD R30, R3, 0x4, R30 ;  /* 0x00000004031e7824 */ /* 0x000fe200078e021e */
[----:B------:R-:W-:Y:S02]  /*1dd0*/  ISETP.GE.U32.AND.EX P0, PT, R24, R29, PT, P0 ;  /* 0x0000001d1800720c */ /* 0x000fe40003f06100 */
[----:B------:R-:W-:Y:S02]  /*1de0*/  SHF.L.U32 R21, R21, UR4, RZ ;  /* 0x0000000415157c19 */ /* 0x000fe400080006ff */
[----:B------:R-:W-:-:S02]  /*1df0*/  SEL R13, R28, RZ, P0 ;  /* 0x000000ff1c0d7207 */ /* 0x000fc40000000000 */
[----:B------:R-:W-:Y:S01]  /*1e00*/  SEL R22, R29, RZ, P0 ;  /* 0x000000ff1d167207 */ /* 0x000fe20000000000 */
[----:B------:R-:W-:Y:S01]  /*1e10*/  IMAD.IADD R33, R12, 0x1, R21 ;  /* 0x000000010c217824 */ /* 0x000fe200078e0215 */
[----:B------:R-:W-:-:S04]  /*1e20*/  IADD3 R20, P1, PT, -R13, R20, RZ ;  /* 0x000000140d147210 */ /* 0x000fc80007f3e1ff */
[----:B------:R-:W-:Y:S01]  /*1e30*/  ISETP.GE.U32.AND P0, PT, R20, R28, PT ;  /* 0x0000001c1400720c */ /* 0x000fe20003f06070 */
[----:B------:R-:W-:Y:S01]  /*1e40*/  IMAD.X R22, R24, 0x1, ~R22, P1 ;  /* 0x0000000118167824 */ /* 0x000fe200008e0e16 */
[----:B------:R-:W-:-:S04]  /*1e50*/  LEA R33, R33, UR6, 0x3 ;  /* 0x0000000621217c11 */ /* 0x000fc8000f8e18ff */
[----:B------:R-:W-:-:S04]  /*1e60*/  ISETP.GE.U32.AND.EX P0, PT, R22, R29, PT, P0 ;  /* 0x0000001d1600720c */ /* 0x000fc80003f06100 */
[----:B------:R-:W-:Y:S02]  /*1e70*/  SEL R27, R28, RZ, P0 ;  /* 0x000000ff1c1b7207 */ /* 0x000fe40000000000 */
[----:B------:R-:W-:Y:S02]  /*1e80*/  SEL R13, R29, RZ, P0 ;  /* 0x000000ff1d0d7207 */ /* 0x000fe40000000000 */
[----:B------:R-:W-:-:S05]  /*1e90*/  IADD3 R27, P1, PT, -R27, R20, RZ ;  /* 0x000000141b1b7210 */ /* 0x000fca0007f3e1ff */
[----:B------:R-:W-:Y:S01]  /*1ea0*/  IMAD.X R13, R22, 0x1, ~R13, P1 ;  /* 0x00000001160d7824 */ /* 0x000fe200008e0e0d */
[----:B0-----:R-:W-:-:S04]  /*1eb0*/  IADD3 R25, P0, PT, R16, R27, RZ ;  /* 0x0000001b10197210 */ /* 0x001fc80007f1e0ff */
[----:B------:R-:W-:Y:S01]  /*1ec0*/  ISETP.GE.U32.AND P1, PT, R25, R28, PT ;  /* 0x0000001c1900720c */ /* 0x000fe20003f26070 */
[----:B------:R-:W-:Y:S01]  /*1ed0*/  IMAD.X R22, R17, 0x1, R13, P0 ;  /* 0x0000000111167824 */ /* 0x000fe200000e060d */
[----:B------:R-:W-:-:S04]  /*1ee0*/  ISETP.GE.U32.AND P0, PT, R16, R27, PT ;  /* 0x0000001b1000720c */ /* 0x000fc80003f06070 */
        /* <DEDUP_REMOVED lines=30> */
[----:B------:R-:W-:Y:S01]  /*20d0*/  IADD3 R12, P0, PT, RZ, -R12, RZ ;  /* 0x8000000cff0c7210 */ /* 0x000fe20007f1e0ff */
[----:B------:R-:W0:Y:S02]  /*20e0*/  LDS.64 R14, [R33] ;  /* 0x00000000210e7984 */ /* 0x000e240000000a00 */
        /* <DEDUP_REMOVED lines=24> */
[C---:B------:R-:W-:Y:S02]  /*2270*/  SEL R17, R29.reuse, RZ, !P1 ;  /* 0x000000ff1d117207 */ /* 0x040fe40004800000 */
[----:B------:R-:W-:Y:S02]  /*2280*/  SEL R29, R29, RZ, P0 ;  /* 0x000000ff1d1d7207 */ /* 0x000fe40000000000 */
[----:B------:R-:W-:-:S02]  /*2290*/  IADD3 R12, P2, P3, R13, R14, -R21 ;  /* 0x0000000e0d0c7210 */ /* 0x000fc40007b5e815 */
[----:B------:R-:W-:Y:S02]  /*22a0*/  ISETP.GE.U32.AND P0, PT, R34, UR9, PT ;  /* 0x0000000922007c0c */ /* 0x000fe4000bf06070 */
[----:B------:R-:W-:Y:S02]  /*22b0*/  IADD3 R14, P1, PT, -R28, R19, RZ ;  /* 0x000000131c0e7210 */ /* 0x000fe40007f3e1ff */
[----:B------:R-:W-:-:S03]  /*22c0*/  IADD3.X R13, PT, PT, R17, R15, ~R23, P2, P3 ;  /* 0x0000000f110d7210 */ /* 0x000fc600017e6c17 */
[----:B------:R-:W-:-:S05]  /*22d0*/  IMAD.X R15, R16, 0x1, ~R29, P1 ;  /* 0x00000001100f7824 */ /* 0x000fca00008e0e1d */
[----:B------:R3:W-:Y:S04]  /*22e0*/  STS.64 [R33], R14 ;  /* 0x0000000e21007388 */ /* 0x0007e80000000a00 */
[----:B------:R3:W-:Y:S01]  /*22f0*/  STS.64 [R33+UR8], R12 ;  /* 0x0000000c21007988 */ /* 0x0007e20008000a08 */
[----:B------:R-:W-:Y:S05]  /*2300*/  @!P0 BRA `(.L_x_9) ;  /* 0xfffffff000048947 */ /* 0x000fea000383ffff */
.L_x_6:
[----:B------:R-:W-:Y:S05]  /*2310*/  BSYNC.RECONVERGENT B0 ;  /* 0x0000000000007941 */ /* 0x000fea0003800200 */
.L_x_5:
[----:B------:R-:W-:Y:S05]  /*2320*/  BRA.U UP0, `(.L_x_10) ;  /* 0xffffffe1008c7547 */ /* 0x000fea000b83ffff */
.L_x_4:
[----:B------:R-:W4:Y:S01]  /*2330*/  LDCU UR7, c[0x0][0x390] ;  /* 0x00007200ff0777ac */ /* 0x000f220008000800 */
[----:B------:R-:W-:Y:S01]  /*2340*/  BAR.SYNC.DEFER_BLOCKING 0x0 ;  /* 0x0000000000007b1d */ /* 0x000fe20000010000 */
[----:B----4-:R-:W-:-:S13]  /*2350*/  ISETP.GE.U32.AND P0, PT, R0, UR7, PT ;  /* 0x0000000700007c0c */ /* 0x010fda000bf06070 */
[----:B------:R-:W-:Y:S05]  /*2360*/  @P0 EXIT ;  /* 0x000000000000094d */ /* 0x000fea0003800000 */
[----:B------:R-:W4:Y:S01]  /*2370*/  S2UR UR5, SR_CgaCtaId ;  /* 0x00000000000579c3 */ /* 0x000f220000008800 */
[----:B------:R-:W-:Y:S01]  /*2380*/  UMOV UR4, 0x400 ;  /* 0x0000040000047882 */ /* 0x000fe20000000000 */
[----:B------:R-:W0:Y:S02]  /*2390*/  LDCU UR6, c[0x0][0x360] ;  /* 0x00006c00ff0677ac */ /* 0x000e240008000800 */
[----:B0---4-:R-:W-:-:S12]  /*23a0*/  ULEA UR4, UR5, UR4, 0x18 ;  /* 0x0000000405047291 */ /* 0x011fd8000f8ec0ff */
.L_x_11:
[C---:B0-----:R-:W-:Y:S01]  /*23b0*/  LEA R2, R0.reuse, UR4, 0x3 ;  /* 0x0000000400027c11 */ /* 0x041fe2000f8e18ff */
[----:B------:R-:W-:-:S04]  /*23c0*/  IMAD.WIDE.U32 R4, R0, 0x8, R10 ;  /* 0x0000000800047825 */ /* 0x000fc800078e000a */
[----:B------:R-:W-:Y:S01]  /*23d0*/  VIADD R0, R0, UR6 ;  /* 0x0000000600007c36 */ /* 0x000fe20008000000 */
[----:B------:R-:W0:Y:S04]  /*23e0*/  LDS.64 R2, [R2] ;  /* 0x0000000002027984 */ /* 0x000e280000000a00 */
[----:B------:R-:W-:Y:S01]  /*23f0*/  ISETP.GE.U32.AND P0, PT, R0, UR7, PT ;  /* 0x0000000700007c0c */ /* 0x000fe2000bf06070 */
[----:B0-----:R0:W-:-:S12]  /*2400*/  STG.E.64 desc[UR10][R4.64], R2 ;  /* 0x0000000204007986 */ /* 0x0011d8000c101b0a */
[----:B------:R-:W-:Y:S05]  /*2410*/  @!P0 BRA `(.L_x_11) ;  /* 0xfffffffc00e48947 */ /* 0x000fea000383ffff */
[----:B------:R-:W-:Y:S05]  /*2420*/  EXIT ;  /* 0x000000000000794d */ /* 0x000fea0003800000 */
.L_x_12:
        /* <DEDUP_REMOVED lines=13> */
.L_x_83:


//--------------------- .text.four_step_ntt_columns_batch_kernel --------------------------
	.section	.text.four_step_ntt_columns_batch_kernel,"ax",@progbits
	.align	128
        .global         four_step_ntt_columns_batch_kernel
        .type           four_step_ntt_columns_batch_kernel,@function
        .size           four_step_ntt_columns_batch_kernel,(.L_x_84 - four_step_ntt_columns_batch_kernel)
        .other          four_step_ntt_columns_batch_kernel,@"STO_CUDA_ENTRY STV_DEFAULT"
four_step_ntt_columns_batch_kernel:
.text.four_step_ntt_columns_batch_kernel:
[----:B------:R-:W-:Y:S08]  /*0000*/  LDC R1, c[0x0][0x37c] ;  /* 0x0000df00ff017b82 */ /* 0x000ff00000000800 */
[----:B------:R-:W0:Y:S01]  /*0010*/  LDC R13, c[0x0][0x390] ;  /* 0x0000e400ff0d7b82 */ /* 0x000e220000000800 */
[----:B------:R-:W1:Y:S07]  /*0020*/  LDCU UR5, c[0x0][0x39c] ;  /* 0x00007380ff0577ac */ /* 0x000e6e0008000800 */
[----:B------:R-:W2:Y:S01]  /*0030*/  S2UR UR4, SR_CTAID.X ;  /* 0x00000000000479c3 */ /* 0x000ea20000002500 */
[----:B0-----:R-:W0:Y:S01]  /*0040*/  I2F.U32.RP R0, R13 ;  /* 0x0000000d00007306 */ /* 0x001e220000209000 */
[----:B------:R-:W-:-:S07]  /*0050*/  ISETP.NE.U32.AND P2, PT, R13, RZ, PT ;  /* 0x000000ff0d00720c */ /* 0x000fce0003f45070 */
[----:B0-----:R-:W0:Y:S02]  /*0060*/  MUFU.RCP R0, R0 ;  /* 0x0000000000007308 */ /* 0x001e240000001000 */
[----:B0-----:R-:W-:-:S06]  /*0070*/  VIADD R2, R0, 0xffffffe ;  /* 0x0ffffffe00027836 */ /* 0x001fcc0000000000 */
[----:B------:R0:W3:Y:S02]  /*0080*/  F2I.FTZ.U32.TRUNC.NTZ R3, R2 ;  /* 0x0000000200037305 */ /* 0x0000e4000021f000 */
[----:B0-----:R-:W-:Y:S02]  /*0090*/  IMAD.MOV.U32 R2, RZ, RZ, RZ ;  /* 0x000000ffff027224 */ /* 0x001fe400078e00ff */
[----:B---3--:R-:W-:-:S04]  /*00a0*/  IMAD.MOV R4, RZ, RZ, -R3 ;  /* 0x000000ffff047224 */ /* 0x008fc800078e0a03 */
[----:B------:R-:W-:-:S04]  /*00b0*/  IMAD R5, R4, R13, RZ ;  /* 0x0000000d04057224 */ /* 0x000fc800078e02ff */
[----:B------:R-:W-:-:S06]  /*00c0*/  IMAD.HI.U32 R3, R3, R5, R2 ;  /* 0x0000000503037227 */ /* 0x000fcc00078e0002 */
[----:B--2---:R-:W-:-:S04]  /*00d0*/  IMAD.HI.U32 R4, R3, UR4, RZ ;  /* 0x0000000403047c27 */ /* 0x004fc8000f8e00ff */
[----:B------:R-:W-:-:S04]  /*00e0*/  IMAD.MOV R6, RZ, RZ, -R4 ;  /* 0x000000ffff067224 */ /* 0x000fc800078e0a04 */
[----:B------:R-:W-:-:S05]  /*00f0*/  IMAD R0, R13, R6, UR4 ;  /* 0x000000040d007e24 */ /* 0x000fca000f8e0206 */
[----:B------:R-:W-:-:S13]  /*0100*/  ISETP.GE.U32.AND P0, PT, R0, R13, PT ;  /* 0x0000000d0000720c */ /* 0x000fda0003f06070 */
[----:B------:R-:W-:Y:S02]  /*0110*/  @P0 IMAD.IADD R0, R0, 0x1, -R13 ;  /* 0x0000000100000824 */ /* 0x000fe400078e0a0d */
[----:B------:R-:W-:-:S03]  /*0120*/  @P0 VIADD R4, R4, 0x1 ;  /* 0x0000000104040836 */ /* 0x000fc60000000000 */
[----:B------:R-:W-:-:S13]  /*0130*/  ISETP.GE.U32.AND P1, PT, R0, R13, PT ;  /* 0x0000000d0000720c */ /* 0x000fda0003f26070 */
[----:B------:R-:W-:Y:S01]  /*0140*/  @P1 VIADD R4, R4, 0x1 ;  /* 0x0000000104041836 */ /* 0x000fe20000000000 */
[----:B------:R-:W-:-:S04]  /*0150*/  @!P2 LOP3.LUT R4, RZ, R13, RZ, 0x33, !PT ;  /* 0x0000000dff04a212 */ /* 0x000fc800078e33ff */
[----:B-1----:R-:W-:Y:S01]  /*0160*/  ISETP.GE.U32.AND P0, PT, R4, UR5, PT ;  /* 0x0000000504007c0c */ /* 0x002fe2000bf06070 */
[----:B------:R-:W-:-:S04]  /*0170*/  IMAD.MOV R0, RZ, RZ, -R4 ;  /* 0x000000ffff007224 */ /* 0x000fc800078e0a04 */
[----:B------:R-:W-:-:S08]  /*0180*/  IMAD R0, R13, R0, UR4 ;  /* 0x000000040d007e24 */ /* 0x000fd0000f8e0200 */
[----:B------:R-:W-:Y:S05]  /*0190*/  @P0 EXIT ;  /* 0x000000000000094d */ /* 0x000fea0003800000 */
[----:B------:R-:W0:Y:S01]  /*01a0*/  S2R R3, SR_TID.X ;  /* 0x0000000000037919 */ /* 0x000e220000002100 */
[----:B------:R-:W1:Y:S01]  /*01b0*/  LDCU UR12, c[0x0][0x394] ;  /* 0x00007280ff0c77ac */ /* 0x000e620008000800 */
[----:B------:R-:W2:Y:S01]  /*01c0*/  LDC.64 R10, c[0x0][0x380] ;  /* 0x0000e000ff0a7b82 */ /* 0x000ea20000000a00 */
[----:B------:R-:W-:Y:S01]  /*01d0*/  BSSY.RECONVERGENT B0, `(.L_x_13) ;  /* 0x0000014000007945 */ /* 0x000fe20003800200 */
[----:B------:R-:W3:Y:S01]  /*01e0*/  LDCU.64 UR10, c[0x0][0x358] ;  /* 0x00006b00ff0a77ac */ /* 0x000ee20008000a00 */
[----:B-1----:R-:W-:-:S04]  /*01f0*/  IMAD R5, R13, UR12, RZ ;  /* 0x0000000c0d057c24 */ /* 0x002fc8000f8e02ff */
[----:B------:R-:W-:-:S04]  /*0200*/  IMAD R5, R4, R5, RZ ;  /* 0x0000000504057224 */ /* 0x000fc800078e02ff */
[----:B--2---:R-:W-:Y:S01]  /*0210*/  IMAD.WIDE.U32 R10, R5, 0x8, R10 ;  /* 0x00000008050a7825 */ /* 0x004fe200078e000a */
[----:B0-----:R-:W-:-:S13]  /*0220*/  ISETP.GE.U32.AND P0, PT, R3, UR12, PT ;  /* 0x0000000c03007c0c */ /* 0x001fda000bf06070 */
[----:B---3--:R-:W-:Y:S05]  /*0230*/  @P0 BRA `(.L_x_14) ;  /* 0x0000000000340947 */ /* 0x008fea0003800000 */
[----:B------:R-:W0:Y:S01]  /*0240*/  S2R R5, SR_CgaCtaId ;  /* 0x0000000000057919 */ /* 0x000e220000008800 */
[----:B------:R-:W1:Y:S01]  /*0250*/  LDC R6, c[0x0][0x360] ;  /* 0x0000d800ff067b82 */ /* 0x000e620000000800 */
[----:B------:R-:W-:Y:S01]  /*0260*/  MOV R2, 0x400 ;  /* 0x0000040000027802 */ /* 0x000fe20000000f00 */
[----:B------:R-:W-:-:S03]  /*0270*/  IMAD.MOV.U32 R7, RZ, RZ, R3 ;  /* 0x000000ffff077224 */ /* 0x000fc600078e0003 */
[----:B0-----:R-:W-:-:S07]  /*0280*/  LEA R2, R5, R2, 0x18 ;  /* 0x0000000205027211 */ /* 0x001fce00078ec0ff */
.L_x_15:
[----:B0-----:R-:W-:-:S04]  /*0290*/  IMAD R5, R7, R13, R0 ;  /* 0x0000000d07057224 */ /* 0x001fc800078e0200 */
[----:B------:R-:W-:-:S06]  /*02a0*/  IMAD.WIDE.U32 R4, R5, 0x8, R10 ;  /* 0x0000000805047825 */ /* 0x000fcc00078e000a */
[----:B------:R-:W2:Y:S01]  /*02b0*/  LDG.E.64 R4, desc[UR10][R4.64] ;  /* 0x0000000a04047981 */ /* 0x000ea2000c1e1b00 */
[----:B------:R-:W-:Y:S02]  /*02c0*/  IMAD R9, R7, 0x8, R2 ;  /* 0x0000000807097824 */ /* 0x000fe400078e0202 */
[----:B-1----:R-:W-:-:S05]  /*02d0*/  IMAD.IADD R7, R6, 0x1, R7 ;  /* 0x0000000106077824 */ /* 0x002fca00078e0207 */
[----:B------:R-:W-:Y:S01]  /*02e0*/  ISETP.GE.U32.AND P0, PT, R7, UR12, PT ;  /* 0x0000000c07007c0c */ /* 0x000fe2000bf06070 */
[----:B--2---:R0:W-:-:S12]  /*02f0*/  STS.64 [R9], R4 ;  /* 0x0000000409007388 */ /* 0x0041d80000000a00 */
[----:B------:R-:W-:Y:S05]  /*0300*/  @!P0 BRA `(.L_x_15) ;  /* 0xfffffffc00e08947 */ /* 0x000fea000383ffff */
.L_x_14:
[----:B------:R-:W-:Y:S05]  /*0310*/  BSYNC.RECONVERGENT B0 ;  /* 0x0000000000007941 */ /* 0x000fea0003800200 */
.L_x_13:
[----:B------:R-:W1:Y:S02]  /*0320*/  LDCU UR4, c[0x0][0x398] ;  /* 0x00007300ff0477ac */ /* 0x000e640008000800 */
[----:B-1----:R-:W-:-:S09]  /*0330*/  UISETP.NE.AND UP0, UPT, UR4, URZ, UPT ;  /* 0x000000ff0400728c */ /* 0x002fd2000bf05270 */
[----:B------:R-:W-:Y:S05]  /*0340*/  BRA.U !UP0, `(.L_x_16) ;  /* 0x0000001d08e87547 */ /* 0x000fea000b800000 */
[----:B------:R-:W0:Y:S01]  /*0350*/  LDC R2, c[0x0][0x360] ;  /* 0x0000d800ff027b82 */ /* 0x000e220000000800 */
[----:B------:R-:W-:Y:S01]  /*0360*/  USHF.R.U32.HI UR9, URZ, 0x1, UR12 ;  /* 0x00000001ff097899 */ /* 0x000fe2000801160c */
[----:B------:R-:W-:Y:S01]  /*0370*/  UMOV UR4, URZ ;  /* 0x000000ff00047c82 */ /* 0x000fe20008000000 */
[----:B0-----:R-:W0:Y:S01]  /*0380*/  I2F.U32.RP R9, R2 ;  /* 0x0000000200097306 */ /* 0x001e220000209000 */
[----:B------:R-:W-:Y:S01]  /*0390*/  IMAD.IADD R5, R3, 0x1, R2 ;  /* 0x0000000103057824 */ /* 0x000fe200078e0202 */
[----:B------:R-:W-:-:S04]  /*03a0*/  ISETP.NE.U32.AND P2, PT, R2, RZ, PT ;  /* 0x000000ff0200720c */ /* 0x000fc80003f45070 */
[C---:B------:R-:W-:Y:S02]  /*03b0*/  ISETP.GE.U32.AND P0, PT, R5.reuse, UR9, PT ;  /* 0x0000000905007c0c */ /* 0x040fe4000bf06070 */
[----:B------:R-:W-:Y:S02]  /*03c0*/  VIMNMX.U32 R4, PT, PT, R5, UR9, !PT ;  /* 0x0000000905047c48 */ /* 0x000fe4000ffe0000 */
[----:B------:R-:W-:Y:S01]  /*03d0*/  SEL R8, RZ, 0x1, P0 ;  /* 0x00000001ff087807 */ /* 0x000fe20000000000 */
[----:B0-----:R-:W0:Y:S02]  /*03e0*/  MUFU.RCP R9, R9 ;  /* 0x0000000900097308 */ /* 0x001e240000001000 */
[----:B0-----:R-:W-:-:S06]  /*03f0*/  VIADD R6, R9, 0xffffffe ;  /* 0x0ffffffe09067836 */ /* 0x001fcc0000000000 */
[----:B------:R0:W1:Y:S02]  /*0400*/  F2I.FTZ.U32.TRUNC.NTZ R7, R6 ;  /* 0x0000000600077305 */ /* 0x000064000021f000 */
[----:B0-----:R-:W-:Y:S02]  /*0410*/  IMAD.MOV.U32 R6, RZ, RZ, RZ ;  /* 0x000000ffff067224 */ /* 0x001fe400078e00ff */
[----:B-1----:R-:W-:-:S04]  /*0420*/  IMAD.MOV R13, RZ, RZ, -R7 ;  /* 0x000000ffff0d7224 */ /* 0x002fc800078e0a07 */
[----:B------:R-:W-:-:S04]  /*0430*/  IMAD R13, R13, R2, RZ ;  /* 0x000000020d0d7224 */ /* 0x000fc800078e02ff */
        /* <DEDUP_REMOVED lines=8> */
[----:B------:R-:W-:Y:S01]  /*04c0*/  ISETP.GE.U32.AND P1, PT, R7, R2, PT ;  /* 0x000000020700720c */ /* 0x000fe20003f26070 */
[----:B------:R-:W-:-:S12]  /*04d0*/  IMAD.IADD R7, R5, 0x1, R2 ;  /* 0x0000000105077824 */ /* 0x000fd800078e0202 */
[----:B------:R-:W-:Y:S01]  /*04e0*/  @P1 VIADD R9, R9, 0x1 ;  /* 0x0000000109091836 */ /* 0x000fe20000000000 */
[----:B------:R-:W-:-:S05]  /*04f0*/  @!P2 LOP3.LUT R9, RZ, R2, RZ, 0x33, !PT ;  /* 0x00000002ff09a212 */ /* 0x000fca00078e33ff */
[----:B------:R-:W-:-:S05]  /*0500*/  IMAD.IADD R4, R8, 0x1, R9 ;  /* 0x0000000108047824 */ /* 0x000fca00078e0209 */
[----:B------:R-:W-:-:S07]  /*0510*/  LOP3.LUT R6, R4, 0x3, RZ, 0xc0, !PT ;  /* 0x0000000304067812 */ /* 0x000fce00078ec0ff */
.L_x_22:
        /* <DEDUP_REMOVED lines=44> */
[----:B------:R-:W-:-:S03]  /*07e0*/  IMAD.WIDE.U32 R20, P0, R18, R15, R20 ;  /* 0x0000000f12147225 */ /* 0x000fc60007800014 */
[----:B------:R-:W-:Y:S01]  /*07f0*/  IADD3 RZ, P1, PT, R23, R20, RZ ;  /* 0x0000001417ff7210 */ /* 0x000fe20007f3e0ff */
[----:B------:R-:W-:Y:S01]  /*0800*/  IMAD.X R23, RZ, RZ, RZ, P0 ;  /* 0x000000ffff177224 */ /* 0x000fe200000e06ff */
[----:B------:R-:W-:-:S05]  /*0810*/  MOV R22, R21 ;  /* 0x0000001500167202 */ /* 0x000fca0000000f00 */
[----:B------:R-:W-:-:S04]  /*0820*/  IMAD.WIDE.U32.X R18, R19, R15, R22, P1 ;  /* 0x0000000f13127225 */ /* 0x000fc800008e0416 */
[----:B-1----:R-:W-:-:S04]  /*0830*/  IMAD R19, R19, R16, RZ ;  /* 0x0000001013137224 */ /* 0x002fc800078e02ff */
[C---:B------:R-:W-:Y:S02]  /*0840*/  IMAD R21, R18.reuse, R17, R19 ;  /* 0x0000001112157224 */ /* 0x040fe400078e0213 */
[----:B------:R-:W-:-:S04]  /*0850*/  IMAD.WIDE.U32 R18, R18, R16, RZ ;  /* 0x0000001012127225 */ /* 0x000fc800078e00ff */
[----:B------:R-:W-:Y:S01]  /*0860*/  IMAD.IADD R19, R19, 0x1, R21 ;  /* 0x0000000113137824 */ /* 0x000fe200078e0215 */
[----:B------:R-:W-:Y:S01]  /*0870*/  IADD3 R18, P0, PT, RZ, -R18, RZ ;  /* 0x80000012ff127210 */ /* 0x000fe20007f1e0ff */
[----:B------:R-:W0:Y:S04]  /*0880*/  LDS.64 R20, [R34] ;  /* 0x0000000022147984 */ /* 0x000e280000000a00 */
        /* <DEDUP_REMOVED lines=59> */
[----:B------:R-:W-:-:S04]  /*0c40*/  IMAD R19, R23, R16, RZ ;  /* 0x0000001017137224 */ /* 0x000fc800078e02ff */
[C---:B------:R-:W-:Y:S02]  /*0c50*/  IMAD R19, R22.reuse, R17, R19 ;  /* 0x0000001116137224 */ /* 0x040fe400078e0213 */
[----:B------:R-:W-:-:S04]  /*0c60*/  IMAD.WIDE.U32 R22, R22, R16, RZ ;  /* 0x0000001016167225 */ /* 0x000fc800078e00ff */
[----:B------:R-:W-:Y:S01]  /*0c70*/  IMAD.IADD R23, R23, 0x1, R19 ;  /* 0x0000000117177824 */ /* 0x000fe200078e0213 */
[----:B------:R-:W-:-:S05]  /*0c80*/  IADD3 R22, P0, PT, RZ, -R22, RZ ;  /* 0x80000016ff167210 */ /* 0x000fca0007f1e0ff */
        /* <DEDUP_REMOVED lines=33> */
[----:B-1----:R-:W-:-:S04]  /*0ea0*/  LOP3.LUT R19, R7, R30, RZ, 0xc0, !PT ;  /* 0x0000001e07137212 */ /* 0x002fc800078ec0ff */
[----:B------:R-:W-:-:S05]  /*0eb0*/  IADD3 R23, PT, PT, R8, R19, RZ ;  /* 0x0000001308177210 */ /* 0x000fca0007ffe0ff */
        /* <DEDUP_REMOVED lines=60> */
.L_x_20:
[----:B------:R-:W-:Y:S05]  /*1280*/  BSYNC.RECONVERGENT B1 ;  /* 0x0000000000017941 */ /* 0x000fea0003800200 */
.L_x_19:
[----:B------:R-:W-:-:S13]  /*1290*/  ISETP.GE.U32.AND P0, PT, R4, 0x3, PT ;  /* 0x000000030400780c */ /* 0x000fda0003f06070 */
[----:B------:R-:W-:Y:S05]  /*12a0*/  @!P0 BRA `(.L_x_18) ;  /* 0x0000001000088947 */ /* 0x000fea0003800000 */
[C-C-:B------:R-:W-:Y:S02]  /*12b0*/  IMAD R9, R2.reuse, 0x2, R35.reuse ;  /* 0x0000000202097824 */ /* 0x140fe400078e0223 */
[----:B--2---:R-:W-:Y:S02]  /*12c0*/  IMAD R31, R2, 0x3, R35 ;  /* 0x00000003021f7824 */ /* 0x004fe400078e0223 */
[----:B------:R-:W-:-:S07]  /*12d0*/  IMAD.IADD R33, R35, 0x1, R2 ;  /* 0x0000000123217824 */ /* 0x000fce00078e0202 */
.L_x_21:
[----:B---3--:R-:W2:Y:S01]  /*12e0*/  LDC.64 R12, c[0x0][0x388] ;  /* 0x0000e200ff0c7b82 */ /* 0x008ea20000000a00 */
[----:B------:R-:W-:-:S05]  /*12f0*/  LOP3.LUT R17, R35, R30, RZ, 0xc0, !PT ;  /* 0x0000001e23117212 */ /* 0x000fca00078ec0ff */
[----:B------:R-:W-:Y:S02]  /*1300*/  IMAD.IADD R15, R8, 0x1, R17 ;  /* 0x00000001080f7824 */ /* 0x000fe400078e0211 */
[----:B------:R-:W3:Y:S01]  /*1310*/  S2UR UR7, SR_CgaCtaId ;  /* 0x00000000000779c3 */ /* 0x000ee20000008800 */
[----:B------:R-:W-:Y:S01]  /*1320*/  SHF.R.U32.HI R16, RZ, UR5, R35 ;  /* 0x00000005ff107c19 */ /* 0x000fe20008011623 */
[----:B------:R-:W-:Y:S01]  /*1330*/  UMOV UR6, 0x400 ;  /* 0x0000040000067882 */ /* 0x000fe20000000000 */
[----:B------:R-:W-:-:S05]  /*1340*/  UMOV UR8, 0x8 ;  /* 0x0000000800087882 */ /* 0x000fca0000000000 */
[----:B01----:R-:W0:Y:S01]  /*1350*/  LDC.64 R18, c[0x0][0x3a8] ;  /* 0x0000ea00ff127b82 */ /* 0x003e220000000a00 */
[----:B--2---:R-:W-:-:S06]  /*1360*/  IMAD.WIDE.U32 R14, R15, 0x8, R12 ;  /* 0x000000080f0e7825 */ /* 0x004fcc00078e000c */
[----:B------:R-:W2:Y:S01]  /*1370*/  LDG.E.64 R14, desc[UR10][R14.64] ;  /* 0x0000000a0e0e7981 */ /* 0x000ea2000c1e1b00 */
[----:B------:R-:W-:Y:S01]  /*1380*/  SHF.L.U32 R16, R16, UR4, RZ ;  /* 0x0000000410107c19 */ /* 0x000fe200080006ff */
[----:B---3--:R-:W-:Y:S02]  /*1390*/  ULEA UR6, UR7, UR6, 0x18 ;  /* 0x0000000607067291 */ /* 0x008fe4000f8ec0ff */
[----:B------:R-:W-:Y:S02]  /*13a0*/  USHF.L.U32 UR8, UR8, UR5, URZ ;  /* 0x0000000508087299 */ /* 0x000fe400080006ff */
[----:B------:R-:W-:-:S05]  /*13b0*/  IMAD.IADD R16, R17, 0x1, R16 ;  /* 0x0000000111107824 */ /* 0x000fca00078e0210 */
[----:B------:R-:W-:-:S05]  /*13c0*/  LEA R32, R16, UR6, 0x3 ;  /* 0x0000000610207c11 */ /* 0x000fca000f8e18ff */
[----:B------:R-:W2:Y:S02]  /*13d0*/  LDS.64 R16, [R32+UR8] ;  /* 0x0000000820107984 */ /* 0x000ea40008000a00 */
[----:B--2---:R-:W-:-:S04]  /*13e0*/  IMAD.WIDE.U32 R20, R17, R14, RZ ;  /* 0x0000000e11147225 */ /* 0x004fc800078e00ff */
[----:B------:R-:W-:-:S04]  /*13f0*/  IMAD.WIDE.U32 R24, R16, R14, RZ ;  /* 0x0000000e10187225 */ /* 0x000fc800078e00ff */
[----:B------:R-:W-:-:S04]  /*1400*/  IMAD.WIDE.U32 R20, P0, R15, R16, R20 ;  /* 0x000000100f147225 */ /* 0x000fc80007800014 */
[----:B------:R-:W-:Y:S01]  /*1410*/  IMAD.X R23, RZ, RZ, RZ, P0 ;  /* 0x000000ffff177224 */ /* 0x000fe200000e06ff */
[----:B------:R-:W-:Y:S01]  /*1420*/  IADD3 RZ, P0, PT, R25, R20, RZ ;  /* 0x0000001419ff7210 */ /* 0x000fe20007f1e0ff */
[----:B------:R-:W-:-:S04]  /*1430*/  IMAD.MOV.U32 R22, RZ, RZ, R21 ;  /* 0x000000ffff167224 */ /* 0x000fc800078e0015 */
[----:B------:R-:W-:Y:S01]  /*1440*/  IMAD.WIDE.U32.X R22, R15, R17, R22, P0 ;  /* 0x000000110f167225 */ /* 0x000fe200000e0416 */
[----:B------:R-:W-:-:S05]  /*1450*/  LOP3.LUT R15, R33, R30, RZ, 0xc0, !PT ;  /* 0x0000001e210f7212 */ /* 0x000fca00078ec0ff */
[----:B0-----:R-:W-:-:S04]  /*1460*/  IMAD.WIDE.U32 R24, R23, R18, RZ ;  /* 0x0000001217187225 */ /* 0x001fc800078e00ff */
[----:B------:R-:W-:-:S04]  /*1470*/  IMAD.WIDE.U32 R26, R22, R18, RZ ;  /* 0x00000012161a7225 */ /* 0x000fc800078e00ff */
[----:B------:R-:W-:-:S03]  /*1480*/  IMAD.WIDE.U32 R24, P0, R22, R19, R24 ;  /* 0x0000001316187225 */ /* 0x000fc60007800018 */
[----:B------:R-:W-:Y:S01]  /*1490*/  IADD3 RZ, P1, PT, R27, R24, RZ ;  /* 0x000000181bff7210 */ /* 0x000fe20007f3e0ff */
[----:B------:R-:W-:-:S04]  /*14a0*/  IMAD.IADD R27, R8, 0x1, R15 ;  /* 0x00000001081b7824 */ /* 0x000fc800078e020f */
[----:B------:R-:W-:-:S06]  /*14b0*/  IMAD.WIDE.U32 R26, R27, 0x8, R12 ;  /* 0x000000081b1a7825 */ /* 0x000fcc00078e000c */
[----:B------:R-:W2:Y:S01]  /*14c0*/  LDG.E.64 R26, desc[UR10][R26.64] ;  /* 0x0000000a1a1a7981 */ /* 0x000ea2000c1e1b00 */
[----:B------:R-:W-:Y:S02]  /*14d0*/  IMAD.X R29, RZ, RZ, RZ, P0 ;  /* 0x000000ffff1d7224 */ /* 0x000fe400000e06ff */
[----:B------:R-:W-:-:S04]  /*14e0*/  IMAD.MOV.U32 R28, RZ, RZ, R25 ;  /* 0x000000ffff1c7224 */ /* 0x000fc800078e0019 */
[----:B------:R-:W-:Y:S02]  /*14f0*/  IMAD.WIDE.U32.X R24, R23, R19, R28, P1 ;  /* 0x0000001317187225 */ /* 0x000fe400008e041c */
[----:B------:R-:W0:Y:S02]  /*1500*/  LDC.64 R22, c[0x0][0x3a0] ;  /* 0x0000e800ff167b82 */ /* 0x000e240000000a00 */
[----:B0-----:R-:W-:-:S04]  /*1510*/  IMAD R17, R25, R22, RZ ;  /* 0x0000001619117224 */ /* 0x001fc800078e02ff */
[C---:B------:R-:W-:Y:S02]  /*1520*/  IMAD R17, R24.reuse, R23, R17 ;  /* 0x0000001718117224 */ /* 0x040fe400078e0211 */
[----:B------:R-:W-:-:S05]  /*1530*/  IMAD.WIDE.U32 R24, R24, R22, RZ ;  /* 0x0000001618187225 */ /* 0x000fca00078e00ff */
[----:B------:R-:W-:Y:S02]  /*1540*/  IADD3 R17, PT, PT, R25, R17, RZ ;  /* 0x0000001119117210 */ /* 0x000fe40007ffe0ff */
        /* <DEDUP_REMOVED lines=50> */
[----:B------:R-:W-:-:S04]  /*1870*/  IMAD.X R15, RZ, RZ, RZ, P0 ;  /* 0x000000ffff0f7224 */ /* 0x000fc800000e06ff */
[----:B------:R-:W-:Y:S01]  /*1880*/  IMAD.WIDE.U32.X R14, R21, R19, R14, P1 ;  /* 0x00000013150e7225 */ /* 0x000fe200008e040e */
[----:B------:R-:W-:-:S05]  /*1890*/  LOP3.LUT R21, R9, R30, RZ, 0xc0, !PT ;  /* 0x0000001e09157212 */ /* 0x000fca00078ec0ff */
[----:B------:R-:W-:-:S04]  /*18a0*/  IMAD.IADD R17, R8, 0x1, R21 ;  /* 0x0000000108117824 */ /* 0x000fc800078e0215 */
[----:B------:R-:W-:-:S06]  /*18b0*/  IMAD.WIDE.U32 R16, R17, 0x8, R12 ;  /* 0x0000000811107825 */ /* 0x000fcc00078e000c */
[----:B------:R-:W2:Y:S01]  /*18c0*/  LDG.E.64 R16, desc[UR10][R16.64] ;  /* 0x0000000a10107981 */ /* 0x000ea2000c1e1b00 */
        /* <DEDUP_REMOVED lines=26> */
[C---:B------:R-:W-:Y:S01]  /*1a70*/  IMAD.X R20, R27.reuse, 0x1, R15, P0 ;  /* 0x000000011b147824 */ /* 0x040fe200000e060f */
        /* <DEDUP_REMOVED lines=23> */
[----:B------:R-:W-:-:S04]  /*1bf0*/  IMAD.WIDE.U32 R20, R25, R18, RZ ;  /* 0x0000001219147225 */ /* 0x000fc800078e00ff */
[----:B------:R-:W-:-:S04]  /*1c00*/  IMAD.WIDE.U32 R14, R24, R18, RZ ;  /* 0x00000012180e7225 */ /* 0x000fc800078e00ff */
[----:B------:R-:W-:-:S04]  /*1c10*/  IMAD.WIDE.U32 R20, P0, R24, R19, R20 ;  /* 0x0000001318147225 */ /* 0x000fc80007800014 */
[----:B------:R-:W-:Y:S01]  /*1c20*/  IMAD.MOV.U32 R14, RZ, RZ, R21 ;  /* 0x000000ffff0e7224 */ /* 0x000fe200078e0015 */
[----:B------:R-:W-:Y:S02]  /*1c30*/  IADD3 R21, PT, PT, R8, R17, RZ ;  /* 0x0000001108157210 */ /* 0x000fe40007ffe0ff */
[----:B------:R-:W-:Y:S01]  /*1c40*/  IADD3 RZ, P1, PT, R15, R20, RZ ;  /* 0x000000140fff7210 */ /* 0x000fe20007f3e0ff */
[----:B------:R-:W-:Y:S02]  /*1c50*/  IMAD.X R15, RZ, RZ, RZ, P0 ;  /* 0x000000ffff0f7224 */ /* 0x000fe400000e06ff */
[----:B------:R-:W-:-:S06]  /*1c60*/  IMAD.WIDE.U32 R12, R21, 0x8, R12 ;  /* 0x00000008150c7825 */ /* 0x000fcc00078e000c */
[----:B------:R-:W2:Y:S01]  /*1c70*/  LDG.E.64 R12, desc[UR10][R12.64] ;  /* 0x0000000a0c0c7981 */ /* 0x000ea2000c1e1b00 */
[----:B------:R-:W-:Y:S01]  /*1c80*/  IMAD.WIDE.U32.X R14, R25, R19, R14, P1 ;  /* 0x00000013190e7225 */ /* 0x000fe200008e040e */
[----:B------:R-:W-:-:S03]  /*1c90*/  IADD3 R35, PT, PT, R2, R35, R2 ;  /* 0x0000002302237210 */ /* 0x000fc60007ffe002 */
[-C--:B------:R-:W-:Y:S01]  /*1ca0*/  IMAD R15, R15, R22.reuse, RZ ;  /* 0x000000160f0f7224 */ /* 0x080fe200078e02ff */
[C---:B------:R-:W-:Y:S01]  /*1cb0*/  IADD3 R35, PT, PT, R2.reuse, R35, R2 ;  /* 0x0000002302237210 */ /* 0x040fe20007ffe002 */
[----:B------:R-:W-:Y:S02]  /*1cc0*/  IMAD R9, R2, 0x4, R9 ;  /* 0x0000000402097824 */ /* 0x000fe400078e0209 */
[C---:B------:R-:W-:Y:S02]  /*1cd0*/  IMAD R21, R14.reuse, R23, R15 ;  /* 0x000000170e157224 */ /* 0x040fe400078e020f */
[----:B------:R-:W-:-:S04]  /*1ce0*/  IMAD.WIDE.U32 R14, R14, R22, RZ ;  /* 0x000000160e0e7225 */ /* 0x000fc800078e00ff */
[----:B------:R-:W-:Y:S01]  /*1cf0*/  IMAD.IADD R15, R15, 0x1, R21 ;  /* 0x000000010f0f7824 */ /* 0x000fe200078e0215 */
[----:B------:R-:W-:Y:S01]  /*1d00*/  IADD3 R14, P0, PT, RZ, -R14, RZ ;  /* 0x8000000eff0e7210 */ /* 0x000fe20007f1e0ff */
[----:B------:R-:W0:Y:S01]  /*1d10*/  LDS.64 R20, [R32] ;  /* 0x0000000020147984 */ /* 0x000e220000000a00 */
[----:B------:R-:W-:-:S03]  /*1d20*/  IMAD R33, R2, 0x4, R33 ;  /* 0x0000000402217824 */ /* 0x000fc600078e0221 */
[----:B------:R-:W-:Y:S02]  /*1d30*/  IMAD.X R15, RZ, RZ, ~R15, P0 ;  /* 0x000000ffff0f7224 */ /* 0x000fe400000e0e0f */
[----:B------:R-:W-:-:S04]  /*1d40*/  IMAD.WIDE.U32 R14, R16, R28, R14 ;  /* 0x0000001c100e7225 */ /* 0x000fc800078e000e */
        /* <DEDUP_REMOVED lines=11> */
[----:B------:R-:W-:-:S04]  /*1e00*/  IADD3 R25, P1, PT, -R25, R14, RZ ;  /* 0x0000000e19197210 */ /* 0x000fc80007f3e1ff */
[-C--:B0-----:R-:W-:Y:S01]  /*1e10*/  IADD3 R37, P0, PT, R20, R25.reuse, RZ ;  /* 0x0000001914257210 */ /* 0x081fe20007f1e0ff */
[----:B------:R-:W-:Y:S01]  /*1e20*/  IMAD.X R15, R16, 0x1, ~R15, P1 ;  /* 0x00000001100f7824 */ /* 0x000fe200008e0e0f */
[--C-:B------:R-:W-:Y:S01]  /*1e30*/  SHF.R.U32.HI R16, RZ, UR5, R31.reuse ;  /* 0x00000005ff107c19 */ /* 0x100fe2000801161f */
[----:B------:R-:W-:Y:S01]  /*1e40*/  IMAD R31, R2, 0x4, R31 ;  /* 0x00000004021f7824 */ /* 0x000fe200078e021f */
[----:B------:R-:W-:Y:S01]  /*1e50*/  ISETP.GE.U32.AND P1, PT, R37, R22, PT ;  /* 0x000000162500720c */ /* 0x000fe20003f26070 */
[----:B------:R-:W-:Y:S01]  /*1e60*/  IMAD.X R14, R21, 0x1, R15, P0 ;  /* 0x00000001150e7824 */ /* 0x000fe200000e060f */
[----:B------:R-:W-:Y:S02]  /*1e70*/  ISETP.GE.U32.AND P0, PT, R20, R25, PT ;  /* 0x000000191400720c */ /* 0x000fe40003f06070 */
[----:B------:R-:W-:Y:S02]  /*1e80*/  SHF.L.U32 R16, R16, UR4, RZ ;  /* 0x0000000410107c19 */ /* 0x000fe400080006ff */
[----:B------:R-:W-:-:S02]  /*1e90*/  ISETP.GE.U32.AND.EX P1, PT, R14, R23, PT, P1 ;  /* 0x000000170e00720c */ /* 0x000fc40003f26110 */
[----:B------:R-:W-:Y:S01]  /*1ea0*/  ISETP.GE.U32.AND.EX P0, PT, R21, R15, PT, P0 ;  /* 0x0000000f1500720c */ /* 0x000fe20003f06100 */
[----:B------:R-:W-:Y:S01]  /*1eb0*/  IMAD.IADD R28, R17, 0x1, R16 ;  /* 0x00000001111c7824 */ /* 0x000fe200078e0210 */
[C---:B------:R-:W-:Y:S02]  /*1ec0*/  SEL R36, R22.reuse, RZ, P1 ;  /* 0x000000ff16247207 */ /* 0x040fe40000800000 */
[----:B------:R-:W-:Y:S02]  /*1ed0*/  SEL R16, R22, RZ, !P0 ;  /* 0x000000ff16107207 */ /* 0x000fe40004000000 */
[----:B------:R-:W-:Y:S02]  /*1ee0*/  IADD3 R36, P2, PT, -R36, R37, RZ ;  /* 0x0000002524247210 */ /* 0x000fe40007f5e1ff */
[----:B------:R-:W-:Y:S02]  /*1ef0*/  SEL R17, R23, RZ, P1 ;  /* 0x000000ff17117207 */ /* 0x000fe40000800000 */
[----:B------:R-:W-:-:S02]  /*1f00*/  IADD3 R16, P1, P3, R16, R20, -R25 ;  /* 0x0000001410107210 */ /* 0x000fc40007b3e819 */
        /* <DEDUP_REMOVED lines=52> */
[----:B------:R-:W-:-:S02]  /*2250*/  ISETP.GE.U32.AND P0, PT, R35, UR9, PT ;  /* 0x0000000923007c0c */ /* 0x000fc4000bf06070 */
[----:B------:R-:W-:Y:S02]  /*2260*/  IADD3 R12, P2, P3, R13, R16, -R21 ;  /* 0x000000100d0c7210 */ /* 0x000fe40007b5e815 */
[----:B------:R-:W-:Y:S02]  /*2270*/  IADD3 R14, P1, PT, -R14, R19, RZ ;  /* 0x000000130e0e7210 */ /* 0x000fe40007f3e1ff */
[----:B------:R-:W-:-:S03]  /*2280*/  IADD3.X R13, PT, PT, R15, R17, ~R25, P2, P3 ;  /* 0x000000110f0d7210 */ /* 0x000fc600017e6c19 */
[----:B------:R-:W-:-:S05]  /*2290*/  IMAD.X R15, R18, 0x1, ~R23, P1 ;  /* 0x00000001120f7824 */ /* 0x000fca00008e0e17 */
[----:B------:R3:W-:Y:S04]  /*22a0*/  STS.64 [R28], R14 ;  /* 0x0000000e1c007388 */ /* 0x0007e80000000a00 */
[----:B------:R3:W-:Y:S01]  /*22b0*/  STS.64 [R28+UR8], R12 ;  /* 0x0000000c1c007988 */ /* 0x0007e20008000a08 */
[----:B------:R-:W-:Y:S05]  /*22c0*/  @!P0 BRA `(.L_x_21) ;  /* 0xfffffff000048947 */ /* 0x000fea000383ffff */
.L_x_18:
[----:B------:R-:W-:Y:S05]  /*22d0*/  BSYNC.RECONVERGENT B0 ;  /* 0x0000000000007941 */ /* 0x000fea0003800200 */
.L_x_17:
[----:B------:R-:W-:Y:S05]  /*22e0*/  BRA.U UP0, `(.L_x_22) ;  /* 0xffffffe1008c7547 */ /* 0x000fea000b83ffff */
.L_x_16:
[----:B------:R-:W4:Y:S01]  /*22f0*/  LDCU UR7, c[0x0][0x394] ;  /* 0x00007280ff0777ac */ /* 0x000f220008000800 */
[----:B------:R-:W-:Y:S01]  /*2300*/  BAR.SYNC.DEFER_BLOCKING 0x0 ;  /* 0x0000000000007b1d */ /* 0x000fe20000010000 */
[----:B----4-:R-:W-:-:S13]  /*2310*/  ISETP.GE.U32.AND P0, PT, R3, UR7, PT ;  /* 0x0000000703007c0c */ /* 0x010fda000bf06070 */
[----:B------:R-:W-:Y:S05]  /*2320*/  @P0 EXIT ;  /* 0x000000000000094d */ /* 0x000fea0003800000 */
[----:B------:R-:W4:Y:S01]  /*2330*/  S2UR UR5, SR_CgaCtaId ;  /* 0x00000000000579c3 */ /* 0x000f220000008800 */
[----:B------:R-:W-:Y:S01]  /*2340*/  UMOV UR4, 0x400 ;  /* 0x0000040000047882 */ /* 0x000fe20000000000 */
[----:B------:R-:W0:Y:S01]  /*2350*/  LDCU UR6, c[0x0][0x360] ;  /* 0x00006c00ff0677ac */ /* 0x000e220008000800 */
[----:B------:R-:W0:Y:S02]  /*2360*/  LDCU UR8, c[0x0][0x390] ;  /* 0x00007200ff0877ac */ /* 0x000e240008000800 */
[----:B0---4-:R-:W-:-:S12]  /*2370*/  ULEA UR4, UR5, UR4, 0x18 ;  /* 0x0000000405047291 */ /* 0x011fd8000f8ec0ff */
.L_x_23:
[C---:B0-----:R-:W-:Y:S01]  /*2380*/  LEA R4, R3.reuse, UR4, 0x3 ;  /* 0x0000000403047c11 */ /* 0x041fe2000f8e18ff */
[C---:B------:R-:W-:Y:S02]  /*2390*/  IMAD R7, R3.reuse, UR8, R0 ;  /* 0x0000000803077c24 */ /* 0x040fe4000f8e0200 */
[----:B------:R-:W-:Y:S02]  /*23a0*/  VIADD R3, R3, UR6 ;  /* 0x0000000603037c36 */ /* 0x000fe40008000000 */
[----:B------:R-:W-:Y:S01]  /*23b0*/  IMAD.WIDE.U32 R6, R7, 0x8, R10 ;  /* 0x0000000807067825 */ /* 0x000fe200078e000a */
[----:B------:R-:W0:Y:S02]  /*23c0*/  LDS.64 R4, [R4] ;  /* 0x0000000004047984 */ /* 0x000e240000000a00 */
[----:B------:R-:W-:Y:S02]  /*23d0*/  ISETP.GE.U32.AND P0, PT, R3, UR7, PT ;  /* 0x0000000703007c0c */ /* 0x000fe4000bf06070 */
[----:B0-----:R0:W-:Y:S11]  /*23e0*/  STG.E.64 desc[UR10][R6.64], R4 ;  /* 0x0000000406007986 */ /* 0x0011f6000c101b0a */
[----:B------:R-:W-:Y:S05]  /*23f0*/  @!P0 BRA `(.L_x_23) ;  /* 0xfffffffc00e08947 */ /* 0x000fea000383ffff */
[----:B------:R-:W-:Y:S05]  /*2400*/  EXIT ;  /* 0x000000000000794d */ /* 0x000fea0003800000 */
.L_x_24:
        /* <DEDUP_REMOVED lines=15> */
.L_x_84:


//--------------------- .text.four_step_intt_columns_kernel --------------------------
	.section	.text.four_step_intt_columns_kernel,"ax",@progbits
	.align	128
        .global         four_step_intt_columns_kernel
        .type           four_step_intt_columns_kernel,@function
        .size           four_step_intt_columns_kernel,(.L_x_85 - four_step_intt_columns_kernel)
        .other          four_step_intt_columns_kernel,@"STO_CUDA_ENTRY STV_DEFAULT"
four_step_intt_columns_kernel:
.text.four_step_intt_columns_kernel:
[----:B------:R-:W-:Y:S08]  /*0000*/  LDC R1, c[0x0][0x37c] ;  /* 0x0000df00ff017b82 */ /* 0x000ff00000000800 */
[----:B------:R-:W0:Y:S08]  /*0010*/  S2UR UR9, SR_CTAID.X ;  /* 0x00000000000979c3 */ /* 0x000e300000002500 */
[----:B------:R-:W0:Y:S02]  /*0020*/  LDC R10, c[0x0][0x398] ;  /* 0x0000e600ff0a7b82 */ /* 0x000e240000000800 */
[----:B0-----:R-:W-:-:S13]  /*0030*/  ISETP.LE.U32.AND P0, PT, R10, UR9, PT ;  /* 0x000000090a007c0c */ /* 0x001fda000bf03070 */
[----:B------:R-:W-:Y:S05]  /*0040*/  @P0 EXIT ;  /* 0x000000000000094d */ /* 0x000fea0003800000 */
[----:B------:R-:W0:Y:S01]  /*0050*/  S2R R0, SR_TID.X ;  /* 0x0000000000007919 */ /* 0x000e220000002100 */
[----:B------:R-:W0:Y:S01]  /*0060*/  LDCU UR6, c[0x0][0x39c] ;  /* 0x00007380ff0677ac */ /* 0x000e220008000800 */
[----:B------:R-:W-:Y:S01]  /*0070*/  BSSY.RECONVERGENT B0, `(.L_x_25) ;  /* 0x0000012000007945 */ /* 0x000fe20003800200 */
[----:B------:R-:W1:Y:S01]  /*0080*/  LDCU.64 UR10, c[0x0][0x358] ;  /* 0x00006b00ff0a77ac */ /* 0x000e620008000a00 */
[----:B0-----:R-:W-:-:S13]  /*0090*/  ISETP.GE.U32.AND P0, PT, R0, UR6, PT ;  /* 0x0000000600007c0c */ /* 0x001fda000bf06070 */
[----:B-1----:R-:W-:Y:S05]  /*00a0*/  @P0 BRA `(.L_x_26) ;  /* 0x0000000000380947 */ /* 0x002fea0003800000 */
[----:B------:R-:W0:Y:S01]  /*00b0*/  S2R R3, SR_CgaCtaId ;  /* 0x0000000000037919 */ /* 0x000e220000008800 */
[----:B------:R-:W1:Y:S01]  /*00c0*/  LDC R8, c[0x0][0x360] ;  /* 0x0000d800ff087b82 */ /* 0x000e620000000800 */
[----:B------:R-:W-:Y:S01]  /*00d0*/  MOV R2, 0x400 ;  /* 0x0000040000027802 */ /* 0x000fe20000000f00 */
[----:B------:R-:W-:-:S06]  /*00e0*/  IMAD.MOV.U32 R7, RZ, RZ, R0 ;  /* 0x000000ffff077224 */ /* 0x000fcc00078e0000 */
[----:B------:R-:W2:Y:S01]  /*00f0*/  LDC.64 R4, c[0x0][0x380] ;  /* 0x0000e000ff047b82 */ /* 0x000ea20000000a00 */
[----:B0-----:R-:W-:-:S07]  /*0100*/  LEA R6, R3, R2, 0x18 ;  /* 0x0000000203067211 */ /* 0x001fce00078ec0ff */
.L_x_27:
[----:B0-----:R-:W-:-:S04]  /*0110*/  IMAD R3, R7, R10, UR9 ;  /* 0x0000000907037e24 */ /* 0x001fc8000f8e020a */
[----:B--2---:R-:W-:-:S06]  /*0120*/  IMAD.WIDE.U32 R2, R3, 0x8, R4 ;  /* 0x0000000803027825 */ /* 0x004fcc00078e0004 */
[----:B------:R-:W2:Y:S01]  /*0130*/  LDG.E.64 R2, desc[UR10][R2.64] ;  /* 0x0000000a02027981 */ /* 0x000ea2000c1e1b00 */
[----:B------:R-:W-:Y:S02]  /*0140*/  IMAD R9, R7, 0x8, R6 ;  /* 0x0000000807097824 */ /* 0x000fe400078e0206 */
[----:B-1----:R-:W-:-:S05]  /*0150*/  IMAD.IADD R7, R8, 0x1, R7 ;  /* 0x0000000108077824 */ /* 0x002fca00078e0207 */
[----:B------:R-:W-:Y:S01]  /*0160*/  ISETP.GE.U32.AND P0, PT, R7, UR6, PT ;  /* 0x0000000607007c0c */ /* 0x000fe2000bf06070 */
[----:B--2---:R0:W-:-:S12]  /*0170*/  STS.64 [R9], R2 ;  /* 0x0000000209007388 */ /* 0x0041d80000000a00 */
[----:B------:R-:W-:Y:S05]  /*0180*/  @!P0 BRA `(.L_x_27) ;  /* 0xfffffffc00e08947 */ /* 0x000fea000383ffff */
.L_x_26:
[----:B------:R-:W-:Y:S05]  /*0190*/  BSYNC.RECONVERGENT B0 ;  /* 0x0000000000007941 */ /* 0x000fea0003800200 */
.L_x_25:
[----:B------:R-:W1:Y:S01]  /*01a0*/  LDCU UR5, c[0x0][0x3a0] ;  /* 0x00007400ff0577ac */ /* 0x000e620008000800 */
[----:B------:R-:W2:Y:S01]  /*01b0*/  LDCU UR4, c[0x0][0x3a0] ;  /* 0x00007400ff0477ac */ /* 0x000ea20008000800 */
[----:B-1----:R-:W-:-:S04]  /*01c0*/  UIADD3 UR5, UPT, UPT, UR5, -0x1, URZ ;  /* 0xffffffff05057890 */ /* 0x002fc8000fffe0ff */
[----:B------:R-:W-:-:S09]  /*01d0*/  UISETP.GE.AND UP0, UPT, UR5, URZ, UPT ;  /* 0x000000ff0500728c */ /* 0x000fd2000bf06270 */
[----:B--2---:R-:W-:Y:S05]  /*01e0*/  BRA.U !UP0, `(.L_x_28) ;  /* 0x0000001d08e47547 */ /* 0x004fea000b800000 */
[----:B0-----:R-:W0:Y:S01]  /*01f0*/  LDC R3, c[0x0][0x360] ;  /* 0x0000d800ff037b82 */ /* 0x001e220000000800 */
[----:B------:R-:W-:Y:S01]  /*0200*/  USHF.R.U32.HI UR6, URZ, 0x1, UR6 ;  /* 0x00000001ff067899 */ /* 0x000fe20008011606 */
        /* <DEDUP_REMOVED lines=26> */
.L_x_34:
[----:B------:R-:W-:Y:S01]  /*03b0*/  BAR.SYNC.DEFER_BLOCKING 0x0 ;  /* 0x0000000000007b1d */ /* 0x000fe20000010000 */
[----:B------:R-:W-:-:S05]  /*03c0*/  ISETP.GE.U32.AND P0, PT, R0, UR6, PT ;  /* 0x0000000600007c0c */ /* 0x000fca000bf06070 */
[----:B------:R-:W-:Y:S01]  /*03d0*/  UMOV UR7, UR4 ;  /* 0x0000000400077c82 */ /* 0x000fe20008000000 */
[----:B------:R-:W0:Y:S01]  /*03e0*/  LDCU.64 UR12, c[0x0][0x3b0] ;  /* 0x00007600ff0c77ac */ /* 0x000e220008000a00 */
[----:B------:R-:W-:Y:S01]  /*03f0*/  BSSY.RECONVERGENT B0, `(.L_x_29) ;  /* 0x00001d5000007945 */ /* 0x000fe20003800200 */
[----:B------:R-:W-:-:S05]  /*0400*/  UMOV UR4, UR5 ;  /* 0x0000000500047c82 */ /* 0x000fca0008000000 */
[----:B-123--:R-:W-:Y:S05]  /*0410*/  @P0 BRA `(.L_x_30) ;  /* 0x0000001c00480947 */ /* 0x00efea0003800000 */
        /* <DEDUP_REMOVED lines=8> */
[----:B------:R-:W1:Y:S01]  /*04a0*/  LDC.64 R10, c[0x0][0x388] ;  /* 0x0000e200ff0a7b82 */ /* 0x000e620000000a00 */
[----:B------:R-:W-:-:S05]  /*04b0*/  LOP3.LUT R12, R0, R9, RZ, 0xc0, !PT ;  /* 0x00000009000c7212 */ /* 0x000fca00078ec0ff */
[----:B------:R-:W-:-:S04]  /*04c0*/  IMAD.IADD R29, R7, 0x1, R12 ;  /* 0x00000001071d7824 */ /* 0x000fc800078e020c */
[----:B-1----:R-:W-:-:S06]  /*04d0*/  IMAD.WIDE.U32 R28, R29, 0x8, R10 ;  /* 0x000000081d1c7825 */ /* 0x002fcc00078e000a */
[----:B------:R-:W2:Y:S01]  /*04e0*/  LDG.E.64 R28, desc[UR10][R28.64] ;  /* 0x0000000a1c1c7981 */ /* 0x000ea2000c1e1b00 */
[----:B------:R-:W-:Y:S01]  /*04f0*/  SHF.R.U32.HI R8, RZ, UR4, R0 ;  /* 0x00000004ff087c19 */ /* 0x000fe20008011600 */
[----:B------:R-:W-:Y:S01]  /*0500*/  IMAD.MOV.U32 R30, RZ, RZ, R2 ;  /* 0x000000ffff1e7224 */ /* 0x000fe200078e0002 */
[----:B------:R-:W-:Y:S01]  /*0510*/  MOV R14, 0x400 ;  /* 0x00000400000e7802 */ /* 0x000fe20000000f00 */
[----:B------:R-:W1:Y:S01]  /*0520*/  S2R R15, SR_CgaCtaId ;  /* 0x00000000000f7919 */ /* 0x000e620000008800 */
[----:B------:R-:W-:-:S05]  /*0530*/  SHF.L.U32 R13, R8, UR7, RZ ;  /* 0x00000007080d7c19 */ /* 0x000fca00080006ff */
[----:B------:R-:W-:Y:S01]  /*0540*/  IMAD.IADD R13, R12, 0x1, R13 ;  /* 0x000000010c0d7824 */ /* 0x000fe200078e020d */
[----:B-1----:R-:W-:Y:S02]  /*0550*/  LEA R8, R15, R14, 0x18 ;  /* 0x0000000e0f087211 */ /* 0x002fe400078ec0ff */
[----:B------:R-:W1:Y:S03]  /*0560*/  LDC.64 R14, c[0x0][0x3b0] ;  /* 0x0000ec00ff0e7b82 */ /* 0x000e660000000a00 */
[----:B------:R-:W-:-:S04]  /*0570*/  IMAD R32, R13, 0x8, R8 ;  /* 0x000000080d207824 */ /* 0x000fc800078e0208 */
[----:B------:R-:W-:Y:S01]  /*0580*/  IMAD R31, R7, 0x8, R32 ;  /* 0x00000008071f7824 */ /* 0x000fe200078e0220 */
[----:B------:R-:W-:Y:S01]  /*0590*/  LDS.64 R16, [R32] ;  /* 0x0000000020107984 */ /* 0x000fe20000000a00 */
[----:B------:R-:W3:Y:S03]  /*05a0*/  LDC.64 R12, c[0x0][0x3a8] ;  /* 0x0000ea00ff0c7b82 */ /* 0x000ee60000000a00 */
[----:B------:R-:W4:Y:S02]  /*05b0*/  LDS.64 R18, [R31] ;  /* 0x000000001f127984 */ /* 0x000f240000000a00 */
[----:B----4-:R-:W-:-:S04]  /*05c0*/  ISETP.GE.U32.AND P0, PT, R16, R18, PT ;  /* 0x000000121000720c */ /* 0x010fc80003f06070 */
[----:B------:R-:W-:-:S04]  /*05d0*/  ISETP.GE.U32.AND.EX P0, PT, R17, R19, PT, P0 ;  /* 0x000000131100720c */ /* 0x000fc80003f06100 */
[----:B---3--:R-:W-:Y:S02]  /*05e0*/  SEL R33, R12, RZ, !P0 ;  /* 0x000000ff0c217207 */ /* 0x008fe40004000000 */
[----:B------:R-:W-:Y:S02]  /*05f0*/  SEL R27, R13, RZ, !P0 ;  /* 0x000000ff0d1b7207 */ /* 0x000fe40004000000 */
[----:B------:R-:W-:-:S04]  /*0600*/  IADD3 R33, P0, P1, R33, R16, -R18 ;  /* 0x0000001021217210 */ /* 0x000fc8000791e812 */
[----:B------:R-:W-:-:S05]  /*0610*/  IADD3.X R27, PT, PT, R27, R17, ~R19, P0, P1 ;  /* 0x000000111b1b7210 */ /* 0x000fca00007e2c13 */
[----:B--2---:R-:W-:-:S04]  /*0620*/  IMAD.WIDE.U32 R20, R27, R28, RZ ;  /* 0x0000001c1b147225 */ /* 0x004fc800078e00ff */
[----:B------:R-:W-:-:S04]  /*0630*/  IMAD.WIDE.U32 R24, R33, R28, RZ ;  /* 0x0000001c21187225 */ /* 0x000fc800078e00ff */
[----:B------:R-:W-:-:S04]  /*0640*/  IMAD.WIDE.U32 R20, P0, R29, R33, R20 ;  /* 0x000000211d147225 */ /* 0x000fc80007800014 */
[----:B------:R-:W-:Y:S01]  /*0650*/  IMAD.X R23, RZ, RZ, RZ, P0 ;  /* 0x000000ffff177224 */ /* 0x000fe200000e06ff */
[----:B------:R-:W-:Y:S01]  /*0660*/  IADD3 RZ, P0, PT, R25, R20, RZ ;  /* 0x0000001419ff7210 */ /* 0x000fe20007f1e0ff */
[----:B------:R-:W-:-:S04]  /*0670*/  IMAD.MOV.U32 R22, RZ, RZ, R21 ;  /* 0x000000ffff167224 */ /* 0x000fc800078e0015 */
[----:B------:R-:W-:-:S06]  /*0680*/  IMAD.WIDE.U32.X R22, R29, R27, R22, P0 ;  /* 0x0000001b1d167225 */ /* 0x000fcc00000e0416 */
[----:B-1----:R-:W-:-:S04]  /*0690*/  IMAD.WIDE.U32 R24, R23, R14, RZ ;  /* 0x0000000e17187225 */ /* 0x002fc800078e00ff */
[----:B------:R-:W-:-:S04]  /*06a0*/  IMAD.WIDE.U32 R26, R22, R14, RZ ;  /* 0x0000000e161a7225 */ /* 0x000fc800078e00ff */
[----:B------:R-:W-:-:S04]  /*06b0*/  IMAD.WIDE.U32 R24, P0, R22, R15, R24 ;  /* 0x0000000f16187225 */ /* 0x000fc80007800018 */
[----:B------:R-:W-:Y:S01]  /*06c0*/  IMAD.MOV.U32 R26, RZ, RZ, R25 ;  /* 0x000000ffff1a7224 */ /* 0x000fe200078e0019 */
[----:B------:R-:W-:Y:S01]  /*06d0*/  IADD3 RZ, P1, PT, R27, R24, RZ ;  /* 0x000000181bff7210 */ /* 0x000fe20007f3e0ff */
[----:B------:R-:W-:-:S04]  /*06e0*/  IMAD.X R27, RZ, RZ, RZ, P0 ;  /* 0x000000ffff1b7224 */ /* 0x000fc800000e06ff */
[----:B------:R-:W-:Y:S01]  /*06f0*/  IMAD.WIDE.U32.X R26, R23, R15, R26, P1 ;  /* 0x0000000f171a7225 */ /* 0x000fe200008e041a */
[----:B------:R-:W-:-:S03]  /*0700*/  IADD3 R25, P1, PT, R16, R18, RZ ;  /* 0x0000001210197210 */ /* 0x000fc60007f3e0ff */
        /* <DEDUP_REMOVED lines=12> */
[----:B------:R-:W-:Y:S01]  /*07d0*/  IADD3 R23, P0, PT, -R23, R22, RZ ;  /* 0x0000001617177210 */ /* 0x000fe20007f1e1ff */
[----:B------:R-:W-:Y:S01]  /*07e0*/  IMAD.X R22, R17, 0x1, R19, P1 ;  /* 0x0000000111167824 */ /* 0x000fe200008e0613 */
[----:B------:R-:W-:-:S03]  /*07f0*/  ISETP.GE.U32.AND P1, PT, R25, R12, PT ;  /* 0x0000000c1900720c */ /* 0x000fc60003f26070 */
[----:B------:R-:W-:Y:S01]  /*0800*/  IMAD.X R20, R21, 0x1, ~R20, P0 ;  /* 0x0000000115147824 */ /* 0x000fe200000e0e14 */
[----:B------:R-:W-:Y:S02]  /*0810*/  ISETP.GE.U32.AND P0, PT, R23, R12, PT ;  /* 0x0000000c1700720c */ /* 0x000fe40003f06070 */
[-C--:B------:R-:W-:Y:S02]  /*0820*/  ISETP.GE.U32.AND.EX P1, PT, R22, R13.reuse, PT, P1 ;  /* 0x0000000d1600720c */ /* 0x080fe40003f26110 */
[----:B------:R-:W-:Y:S02]  /*0830*/  ISETP.GE.U32.AND.EX P0, PT, R20, R13, PT, P0 ;  /* 0x0000000d1400720c */ /* 0x000fe40003f06100 */
[C---:B------:R-:W-:Y:S02]  /*0840*/  SEL R16, R12.reuse, RZ, P1 ;  /* 0x000000ff0c107207 */ /* 0x040fe40000800000 */
[----:B------:R-:W-:Y:S02]  /*0850*/  SEL R18, R12, RZ, P0 ;  /* 0x000000ff0c127207 */ /* 0x000fe40000000000 */
[----:B------:R-:W-:-:S02]  /*0860*/  SEL R17, R13, RZ, P1 ;  /* 0x000000ff0d117207 */ /* 0x000fc40000800000 */
[----:B------:R-:W-:Y:S02]  /*0870*/  IADD3 R16, P1, PT, -R16, R25, RZ ;  /* 0x0000001910107210 */ /* 0x000fe40007f3e1ff */
[----:B------:R-:W-:Y:S02]  /*0880*/  IADD3 R18, P2, PT, -R18, R23, RZ ;  /* 0x0000001712127210 */ /* 0x000fe40007f5e1ff */
[----:B------:R-:W-:Y:S01]  /*0890*/  SEL R19, R13, RZ, P0 ;  /* 0x000000ff0d137207 */ /* 0x000fe20000000000 */
[----:B------:R-:W-:Y:S01]  /*08a0*/  IMAD.X R17, R22, 0x1, ~R17, P1 ;  /* 0x0000000116117824 */ /* 0x000fe200008e0e11 */
[----:B------:R-:W-:-:S03]  /*08b0*/  ISETP.NE.AND P0, PT, R5, RZ, PT ;  /* 0x000000ff0500720c */ /* 0x000fc60003f05270 */
[----:B------:R-:W-:Y:S01]  /*08c0*/  IMAD.X R19, R20, 0x1, ~R19, P2 ;  /* 0x0000000114137824 */ /* 0x000fe200010e0e13 */
[----:B------:R1:W-:Y:S04]  /*08d0*/  STS.64 [R32], R16 ;  /* 0x0000001020007388 */ /* 0x0003e80000000a00 */
[----:B------:R1:W-:Y:S05]  /*08e0*/  STS.64 [R31], R18 ;  /* 0x000000121f007388 */ /* 0x0003ea0000000a00 */
[----:B------:R-:W-:Y:S05]  /*08f0*/  @!P0 BRA `(.L_x_32) ;  /* 0x0000000400f88947 */ /* 0x000fea0003800000 */
[----:B-1----:R-:W-:-:S05]  /*0900*/  LOP3.LUT R16, R2, R9, RZ, 0xc0, !PT ;  /* 0x0000000902107212 */ /* 0x002fca00078ec0ff */
        /* <DEDUP_REMOVED lines=8> */
[----:B------:R-:W-:Y:S01]  /*0990*/  IMAD R31, R7, 0x8, R32 ;  /* 0x00000008071f7824 */ /* 0x000fe200078e0220 */
[----:B------:R-:W-:Y:S04]  /*09a0*/  LDS.64 R16, [R32] ;  /* 0x0000000020107984 */ /* 0x000fe80000000a00 */
[----:B------:R-:W1:Y:S02]  /*09b0*/  LDS.64 R18, [R31] ;  /* 0x000000001f127984 */ /* 0x000e640000000a00 */
[----:B-1----:R-:W-:-:S04]  /*09c0*/  ISETP.GE.U32.AND P0, PT, R16, R18, PT ;  /* 0x000000121000720c */ /* 0x002fc80003f06070 */
[----:B------:R-:W-:-:S04]  /*09d0*/  ISETP.GE.U32.AND.EX P0, PT, R17, R19, PT, P0 ;  /* 0x000000131100720c */ /* 0x000fc80003f06100 */
[----:B------:R-:W-:Y:S02]  /*09e0*/  SEL R33, R12, RZ, !P0 ;  /* 0x000000ff0c217207 */ /* 0x000fe40004000000 */
        /* <DEDUP_REMOVED lines=26> */
[-C--:B------:R-:W-:Y:S01]  /*0b90*/  ISETP.GE.U32.AND P0, PT, R24, R12.reuse, PT ;  /* 0x0000000c1800720c */ /* 0x080fe20003f06070 */
[----:B------:R-:W-:Y:S01]  /*0ba0*/  IMAD.X R22, R17, 0x1, R19, P1 ;  /* 0x0000000111167824 */ /* 0x000fe200008e0613 */
[----:B------:R-:W-:Y:S02]  /*0bb0*/  ISETP.GE.U32.AND P1, PT, R23, R12, PT ;  /* 0x0000000c1700720c */ /* 0x000fe40003f26070 */
[-C--:B------:R-:W-:Y:S02]  /*0bc0*/  ISETP.GE.U32.AND.EX P0, PT, R21, R13.reuse, PT, P0 ;  /* 0x0000000d1500720c */ /* 0x080fe40003f06100 */
[----:B------:R-:W-:Y:S02]  /*0bd0*/  ISETP.GE.U32.AND.EX P1, PT, R22, R13, PT, P1 ;  /* 0x0000000d1600720c */ /* 0x000fe40003f26110 */
[----:B------:R-:W-:Y:S02]  /*0be0*/  SEL R25, R12, RZ, P0 ;  /* 0x000000ff0c197207 */ /* 0x000fe40000000000 */
[----:B------:R-:W-:-:S02]  /*0bf0*/  SEL R20, R13, RZ, P0 ;  /* 0x000000ff0d147207 */ /* 0x000fc40000000000 */
[----:B------:R-:W-:Y:S02]  /*0c00*/  IADD3 R25, P0, PT, -R25, R24, RZ ;  /* 0x0000001819197210 */ /* 0x000fe40007f1e1ff */
[----:B------:R-:W-:Y:S02]  /*0c10*/  SEL R16, R12, RZ, P1 ;  /* 0x000000ff0c107207 */ /* 0x000fe40000800000 */
[----:B------:R-:W-:Y:S01]  /*0c20*/  SEL R17, R13, RZ, P1 ;  /* 0x000000ff0d117207 */ /* 0x000fe20000800000 */
[----:B------:R-:W-:Y:S01]  /*0c30*/  IMAD.X R20, R21, 0x1, ~R20, P0 ;  /* 0x0000000115147824 */ /* 0x000fe200000e0e14 */
[----:B------:R-:W-:Y:S02]  /*0c40*/  ISETP.GE.U32.AND P0, PT, R25, R12, PT ;  /* 0x0000000c1900720c */ /* 0x000fe40003f06070 */
[----:B------:R-:W-:Y:S02]  /*0c50*/  IADD3 R16, P1, PT, -R16, R23, RZ ;  /* 0x0000001710107210 */ /* 0x000fe40007f3e1ff */
[----:B------:R-:W-:-:S03]  /*0c60*/  ISETP.GE.U32.AND.EX P0, PT, R20, R13, PT, P0 ;  /* 0x0000000d1400720c */ /* 0x000fc60003f06100 */
[----:B------:R-:W-:Y:S01]  /*0c70*/  IMAD.X R17, R22, 0x1, ~R17, P1 ;  /* 0x0000000116117824 */ /* 0x000fe200008e0e11 */
[----:B------:R-:W-:Y:S02]  /*0c80*/  SEL R18, R12, RZ, P0 ;  /* 0x000000ff0c127207 */ /* 0x000fe40000000000 */
[----:B------:R-:W-:Y:S02]  /*0c90*/  SEL R19, R13, RZ, P0 ;  /* 0x000000ff0d137207 */ /* 0x000fe40000000000 */
[----:B------:R-:W-:Y:S01]  /*0ca0*/  IADD3 R18, P2, PT, -R18, R25, RZ ;  /* 0x0000001912127210 */ /* 0x000fe20007f5e1ff */
[----:B------:R2:W-:Y:S01]  /*0cb0*/  STS.64 [R32], R16 ;  /* 0x0000001020007388 */ /* 0x0005e20000000a00 */
[----:B------:R-:W-:Y:S02]  /*0cc0*/  ISETP.NE.AND P0, PT, R5, 0x1, PT ;  /* 0x000000010500780c */ /* 0x000fe40003f05270 */
[----:B------:R-:W-:-:S05]  /*0cd0*/  IADD3.X R19, PT, PT, ~R19, R20, RZ, P2, !PT ;  /* 0x0000001413137210 */ /* 0x000fca00017fe5ff */
[----:B------:R2:W-:Y:S06]  /*0ce0*/  STS.64 [R31], R18 ;  /* 0x000000121f007388 */ /* 0x0005ec0000000a00 */
[----:B------:R-:W-:Y:S05]  /*0cf0*/  @!P0 BRA `(.L_x_32) ;  /* 0x0000000000f88947 */ /* 0x000fea0003800000 */
[----:B--2---:R-:W-:-:S05]  /*0d00*/  LOP3.LUT R16, R6, R9, RZ, 0xc0, !PT ;  /* 0x0000000906107212 */ /* 0x004fca00078ec0ff */
        /* <DEDUP_REMOVED lines=22> */
[----:B------:R-:W-:Y:S01]  /*0e70*/  IMAD.MOV.U32 R24, RZ, RZ, R19 ;  /* 0x000000ffff187224 */ /* 0x000fe200078e0013 */
[----:B------:R-:W-:-:S03]  /*0e80*/  IADD3 R19, P1, PT, R20, R16, RZ ;  /* 0x0000001014137210 */ /* 0x000fc60007f3e0ff */
[----:B------:R-:W-:-:S04]  /*0e90*/  IMAD.WIDE.U32.X R22, R11, R27, R24, P0 ;  /* 0x0000001b0b167225 */ /* 0x000fc800000e0418 */
[----:B------:R-:W-:Y:S01]  /*0ea0*/  IMAD.X R16, R21, 0x1, R17, P1 ;  /* 0x0000000115107824 */ /* 0x000fe200008e0611 */
[----:B------:R-:W-:Y:S01]  /*0eb0*/  ISETP.GE.U32.AND P1, PT, R19, R12, PT ;  /* 0x0000000c1300720c */ /* 0x000fe20003f26070 */
[----:B------:R-:W-:-:S03]  /*0ec0*/  IMAD.WIDE.U32 R24, R23, R14, RZ ;  /* 0x0000000e17187225 */ /* 0x000fc600078e00ff */
[----:B------:R-:W-:Y:S01]  /*0ed0*/  ISETP.GE.U32.AND.EX P1, PT, R16, R13, PT, P1 ;  /* 0x0000000d1000720c */ /* 0x000fe20003f26110 */
        /* <DEDUP_REMOVED lines=12> */
[----:B------:R-:W-:Y:S01]  /*0fa0*/  IMAD.WIDE.U32 R10, R10, R31, R14 ;  /* 0x0000001f0a0a7225 */ /* 0x000fe200078e000e */
[----:B------:R-:W-:-:S03]  /*0fb0*/  SEL R15, R13, RZ, P1 ;  /* 0x000000ff0d0f7207 */ /* 0x000fc60000800000 */
[----:B------:R-:W-:Y:S01]  /*0fc0*/  IMAD.IADD R18, R18, 0x1, R11 ;  /* 0x0000000112127824 */ /* 0x000fe200078e020b */
[----:B------:R-:W-:-:S04]  /*0fd0*/  ISETP.GE.U32.AND P0, PT, R10, R12, PT ;  /* 0x0000000c0a00720c */ /* 0x000fc80003f06070 */
[----:B------:R-:W-:-:S04]  /*0fe0*/  ISETP.GE.U32.AND.EX P0, PT, R18, R13, PT, P0 ;  /* 0x0000000d1200720c */ /* 0x000fc80003f06100 */
[C---:B------:R-:W-:Y:S02]  /*0ff0*/  SEL R11, R12.reuse, RZ, P0 ;  /* 0x000000ff0c0b7207 */ /* 0x040fe40000000000 */
[----:B------:R-:W-:Y:S02]  /*1000*/  SEL R14, R13, RZ, P0 ;  /* 0x000000ff0d0e7207 */ /* 0x000fe40000000000 */
[----:B------:R-:W-:Y:S02]  /*1010*/  IADD3 R11, P0, PT, -R11, R10, RZ ;  /* 0x0000000a0b0b7210 */ /* 0x000fe40007f1e1ff */
[----:B------:R-:W-:-:S03]  /*1020*/  SEL R10, R12, RZ, P1 ;  /* 0x000000ff0c0a7207 */ /* 0x000fc60000800000 */
[----:B------:R-:W-:Y:S01]  /*1030*/  IMAD.X R14, R18, 0x1, ~R14, P0 ;  /* 0x00000001120e7824 */ /* 0x000fe200000e0e0e */
[----:B------:R-:W-:Y:S02]  /*1040*/  ISETP.GE.U32.AND P0, PT, R11, R12, PT ;  /* 0x0000000c0b00720c */ /* 0x000fe40003f06070 */
[----:B------:R-:W-:Y:S02]  /*1050*/  IADD3 R10, P1, PT, -R10, R19, RZ ;  /* 0x000000130a0a7210 */ /* 0x000fe40007f3e1ff */
[----:B------:R-:W-:-:S04]  /*1060*/  ISETP.GE.U32.AND.EX P0, PT, R14, R13, PT, P0 ;  /* 0x0000000d0e00720c */ /* 0x000fc80003f06100 */
[----:B------:R-:W-:Y:S02]  /*1070*/  SEL R12, R12, RZ, P0 ;  /* 0x000000ff0c0c7207 */ /* 0x000fe40000000000 */
[----:B------:R-:W-:Y:S02]  /*1080*/  SEL R13, R13, RZ, P0 ;  /* 0x000000ff0d0d7207 */ /* 0x000fe40000000000 */
[----:B------:R-:W-:Y:S01]  /*1090*/  IADD3 R12, P2, PT, -R12, R11, RZ ;  /* 0x0000000b0c0c7210 */ /* 0x000fe20007f5e1ff */
[----:B------:R-:W-:-:S04]  /*10a0*/  IMAD.X R11, R16, 0x1, ~R15, P1 ;  /* 0x00000001100b7824 */ /* 0x000fc800008e0e0f */
[----:B------:R-:W-:Y:S01]  /*10b0*/  IMAD.X R13, R14, 0x1, ~R13, P2 ;  /* 0x000000010e0d7824 */ /* 0x000fe200010e0e0d */
[----:B------:R3:W-:Y:S04]  /*10c0*/  STS.64 [R32], R10 ;  /* 0x0000000a20007388 */ /* 0x0007e80000000a00 */
[----:B------:R3:W-:Y:S03]  /*10d0*/  STS.64 [R8], R12 ;  /* 0x0000000c08007388 */ /* 0x0007e60000000a00 */
.L_x_32:
[----:B0-----:R-:W-:Y:S05]  /*10e0*/  BSYNC.RECONVERGENT B1 ;  /* 0x0000000000017941 */ /* 0x001fea0003800200 */
.L_x_31:
[----:B------:R-:W-:-:S13]  /*10f0*/  ISETP.GE.U32.AND P0, PT, R4, 0x3, PT ;  /* 0x000000030400780c */ /* 0x000fda0003f06070 */
[----:B------:R-:W-:Y:S05]  /*1100*/  @!P0 BRA `(.L_x_30) ;  /* 0x00000010000c8947 */ /* 0x000fea0003800000 */
[C-C-:B---3--:R-:W-:Y:S02]  /*1110*/  IMAD R8, R3.reuse, 0x2, R30.reuse ;  /* 0x0000000203087824 */ /* 0x148fe400078e021e */
[----:B------:R-:W-:Y:S02]  /*1120*/  IMAD R10, R3, 0x3, R30 ;  /* 0x00000003030a7824 */ /* 0x000fe400078e021e */
[----:B------:R-:W-:-:S07]  /*1130*/  IMAD.IADD R28, R30, 0x1, R3 ;  /* 0x000000011e1c7824 */ /* 0x000fce00078e0203 */
.L_x_33:
[----:B-12---:R-:W0:Y:S01]  /*1140*/  LDC.64 R18, c[0x0][0x388] ;  /* 0x0000e200ff127b82 */ /* 0x006e220000000a00 */
[----:B------:R-:W-:-:S05]  /*1150*/  LOP3.LUT R14, R30, R9, RZ, 0xc0, !PT ;  /* 0x000000091e0e7212 */ /* 0x000fca00078ec0ff */
        /* <DEDUP_REMOVED lines=9> */
[----:B------:R-:W-:-:S03]  /*11f0*/  UMOV UR5, 0x400 ;  /* 0x0000040000057882 */ /* 0x000fc60000000000 */
[----:B------:R-:W-:-:S05]  /*1200*/  SHF.L.U32 R11, R11, UR7, RZ ;  /* 0x000000070b0b7c19 */ /* 0x000fca00080006ff */
[----:B------:R-:W-:Y:S02]  /*1210*/  IMAD.IADD R11, R14, 0x1, R11 ;  /* 0x000000010e0b7824 */ /* 0x000fe400078e020b */
[----:B------:R-:W1:Y:S01]  /*1220*/  LDC.64 R14, c[0x0][0x3a8] ;  /* 0x0000ea00ff0e7b82 */ /* 0x000e620000000a00 */
[----:B0-----:R-:W-:-:S06]  /*1230*/  ULEA UR5, UR8, UR5, 0x18 ;  /* 0x0000000508057291 */ /* 0x001fcc000f8ec0ff */
[----:B------:R-:W-:-:S05]  /*1240*/  LEA R32, R11, UR5, 0x3 ;  /* 0x000000050b207c11 */ /* 0x000fca000f8e18ff */
[----:B------:R-:W-:Y:S01]  /*1250*/  IMAD R29, R7, 0x8, R32 ;  /* 0x00000008071d7824 */ /* 0x000fe200078e0220 */
[----:B------:R-:W-:Y:S04]  /*1260*/  LDS.64 R24, [R32] ;  /* 0x0000000020187984 */ /* 0x000fe80000000a00 */
[----:B------:R-:W0:Y:S02]  /*1270*/  LDS.64 R36, [R29] ;  /* 0x000000001d247984 */ /* 0x000e240000000a00 */
[----:B0-----:R-:W-:-:S04]  /*1280*/  ISETP.GE.U32.AND P0, PT, R24, R36, PT ;  /* 0x000000241800720c */ /* 0x001fc80003f06070 */
[----:B------:R-:W-:-:S04]  /*1290*/  ISETP.GE.U32.AND.EX P0, PT, R25, R37, PT, P0 ;  /* 0x000000251900720c */ /* 0x000fc80003f06100 */
[----:B-1----:R-:W-:Y:S02]  /*12a0*/  SEL R31, R14, RZ, !P0 ;  /* 0x000000ff0e1f7207 */ /* 0x002fe40004000000 */
[----:B------:R-:W-:Y:S02]  /*12b0*/  SEL R11, R15, RZ, !P0 ;  /* 0x000000ff0f0b7207 */ /* 0x000fe40004000000 */
[----:B------:R-:W-:-:S04]  /*12c0*/  IADD3 R31, P0, P1, R31, R24, -R36 ;  /* 0x000000181f1f7210 */ /* 0x000fc8000791e824 */
[----:B------:R-:W-:-:S05]  /*12d0*/  IADD3.X R11, PT, PT, R11, R25, ~R37, P0, P1 ;  /* 0x000000190b0b7210 */ /* 0x000fca00007e2c25 */
[----:B--2---:R-:W-:-:S04]  /*12e0*/  IMAD.WIDE.U32 R20, R11, R16, RZ ;  /* 0x000000100b147225 */ /* 0x004fc800078e00ff */
[----:B------:R-:W-:-:S04]  /*12f0*/  IMAD.WIDE.U32 R22, R31, R16, RZ ;  /* 0x000000101f167225 */ /* 0x000fc800078e00ff */
[----:B------:R-:W-:-:S04]  /*1300*/  IMAD.WIDE.U32 R20, P0, R17, R31, R20 ;  /* 0x0000001f11147225 */ /* 0x000fc80007800014 */
[----:B------:R-:W-:Y:S01]  /*1310*/  IMAD.MOV.U32 R22, RZ, RZ, R21 ;  /* 0x000000ffff167224 */ /* 0x000fe200078e0015 */
[----:B------:R-:W-:Y:S01]  /*1320*/  IADD3 RZ, P1, PT, R23, R20, RZ ;  /* 0x0000001417ff7210 */ /* 0x000fe20007f3e0ff */
[----:B------:R-:W-:-:S04]  /*1330*/  IMAD.X R23, RZ, RZ, RZ, P0 ;  /* 0x000000ffff177224 */ /* 0x000fc800000e06ff */
[----:B------:R-:W-:Y:S01]  /*1340*/  IMAD.WIDE.U32.X R22, R17, R11, R22, P1 ;  /* 0x0000000b11167225 */ /* 0x000fe200008e0416 */
[----:B------:R-:W-:-:S05]  /*1350*/  IADD3 R11, P0, PT, R24, R36, RZ ;  /* 0x00000024180b7210 */ /* 0x000fca0007f1e0ff */
[----:B------:R-:W-:Y:S02]  /*1360*/  IMAD.X R36, R25, 0x1, R37, P0 ;  /* 0x0000000119247824 */ /* 0x000fe400000e0625 */
[----:B------:R-:W-:-:S04]  /*1370*/  IMAD.WIDE.U32 R24, R23, UR12, RZ ;  /* 0x0000000c17187c25 */ /* 0x000fc8000f8e00ff */
[----:B------:R-:W-:-:S04]  /*1380*/  IMAD.WIDE.U32 R26, R22, UR12, RZ ;  /* 0x0000000c161a7c25 */ /* 0x000fc8000f8e00ff */
[----:B------:R-:W-:-:S04]  /*1390*/  IMAD.WIDE.U32 R24, P0, R22, UR13, R24 ;  /* 0x0000000d16187c25 */ /* 0x000fc8000f800018 */
[----:B------:R-:W-:Y:S01]  /*13a0*/  IMAD.MOV.U32 R26, RZ, RZ, R25 ;  /* 0x000000ffff1a7224 */ /* 0x000fe200078e0019 */
[----:B------:R-:W-:Y:S01]  /*13b0*/  IADD3 RZ, P1, PT, R27, R24, RZ ;  /* 0x000000181bff7210 */ /* 0x000fe20007f3e0ff */
[----:B------:R-:W-:-:S04]  /*13c0*/  IMAD.X R27, RZ, RZ, RZ, P0 ;  /* 0x000000ffff1b7224 */ /* 0x000fc800000e06ff */
[----:B------:R-:W-:Y:S01]  /*13d0*/  IMAD.WIDE.U32.X R22, R23, UR13, R26, P1 ;  /* 0x0000000d17167c25 */ /* 0x000fe200088e041a */
[----:B------:R-:W-:-:S03]  /*13e0*/  LOP3.LUT R26, R8, R9, RZ, 0xc0, !PT ;  /* 0x00000009081a7212 */ /* 0x000fc600078ec0ff */
[----:B------:R-:W-:Y:S02]  /*13f0*/  IMAD R17, R23, R14, RZ ;  /* 0x0000000e17117224 */ /* 0x000fe400078e02ff */
[----:B------:R-:W-:Y:S02]  /*1400*/  IMAD.IADD R25, R7, 0x1, R26 ;  /* 0x0000000107197824 */ /* 0x000fe400078e021a */
[----:B------:R-:W-:Y:S02]  /*1410*/  IMAD R17, R22, R15, R17 ;  /* 0x0000000f16117224 */ /* 0x000fe400078e0211 */
[----:B------:R-:W-:-:S04]  /*1420*/  IMAD.WIDE.U32 R24, R25, 0x8, R18 ;  /* 0x0000000819187825 */ /* 0x000fc800078e0012 */
[----:B------:R-:W-:Y:S02]  /*1430*/  IMAD.WIDE.U32 R22, R22, R14, RZ ;  /* 0x0000000e16167225 */ /* 0x000fe400078e00ff */
[----:B------:R-:W2:Y:S02]  /*1440*/  LDG.E.64 R24, desc[UR10][R24.64] ;  /* 0x0000000a18187981 */ /* 0x000ea4000c1e1b00 */
[----:B------:R-:W-:Y:S01]  /*1450*/  IMAD.IADD R17, R23, 0x1, R17 ;  /* 0x0000000117117824 */ /* 0x000fe200078e0211 */
[----:B------:R-:W-:-:S04]  /*1460*/  IADD3 R22, P0, PT, RZ, -R22, RZ ;  /* 0x80000016ff167210 */ /* 0x000fc80007f1e0ff */
[----:B------:R-:W-:-:S03]  /*1470*/  IADD3.X R23, PT, PT, RZ, ~R17, RZ, P0, !PT ;  /* 0x80000011ff177210 */ /* 0x000fc600007fe4ff */
[----:B------:R-:W-:-:S04]  /*1480*/  IMAD.WIDE.U32 R22, R16, R31, R22 ;  /* 0x0000001f10167225 */ /* 0x000fc800078e0016 */
[----:B------:R-:W-:Y:S01]  /*1490*/  IMAD.IADD R20, R20, 0x1, R23 ;  /* 0x0000000114147824 */ /* 0x000fe200078e0217 */
[----:B------:R-:W-:-:S04]  /*14a0*/  ISETP.GE.U32.AND P0, PT, R22, R14, PT ;  /* 0x0000000e1600720c */ /* 0x000fc80003f06070 */
[----:B------:R-:W-:-:S04]  /*14b0*/  ISETP.GE.U32.AND.EX P0, PT, R20, R15, PT, P0 ;  /* 0x0000000f1400720c */ /* 0x000fc80003f06100 */
[----:B------:R-:W-:Y:S02]  /*14c0*/  SEL R23, R14, RZ, P0 ;  /* 0x000000ff0e177207 */ /* 0x000fe40000000000 */
[----:B------:R-:W-:Y:S02]  /*14d0*/  SEL R16, R15, RZ, P0 ;  /* 0x000000ff0f107207 */ /* 0x000fe40000000000 */
[----:B------:R-:W-:Y:S02]  /*14e0*/  IADD3 R23, P1, PT, -R23, R22, RZ ;  /* 0x0000001617177210 */ /* 0x000fe40007f3e1ff */
[-C--:B------:R-:W-:Y:S02]  /*14f0*/  ISETP.GE.U32.AND P0, PT, R11, R14.reuse, PT ;  /* 0x0000000e0b00720c */ /* 0x080fe40003f06070 */
[----:B------:R-:W-:Y:S01]  /*1500*/  SHF.R.U32.HI R17, RZ, UR4, R28 ;  /* 0x00000004ff117c19 */ /* 0x000fe2000801161c */
[----:B------:R-:W-:Y:S01]  /*1510*/  IMAD.X R16, R20, 0x1, ~R16, P1 ;  /* 0x0000000114107824 */ /* 0x000fe200008e0e10 */
[----:B------:R-:W-:-:S02]  /*1520*/  ISETP.GE.U32.AND P1, PT, R23, R14, PT ;  /* 0x0000000e1700720c */ /* 0x000fc40003f26070 */
[-C--:B------:R-:W-:Y:S02]  /*1530*/  ISETP.GE.U32.AND.EX P0, PT, R36, R15.reuse, PT, P0 ;  /* 0x0000000f2400720c */ /* 0x080fe40003f06100 */
[----:B------:R-:W-:Y:S02]  /*1540*/  SHF.L.U32 R17, R17, UR7, RZ ;  /* 0x0000000711117c19 */ /* 0x000fe400080006ff */
[----:B------:R-:W-:Y:S02]  /*1550*/  ISETP.GE.U32.AND.EX P1, PT, R16, R15, PT, P1 ;  /* 0x0000000f1000720c */ /* 0x000fe40003f26110 */
[----:B------:R-:W-:Y:S01]  /*1560*/  SEL R20, R14, RZ, P0 ;  /* 0x000000ff0e147207 */ /* 0x000fe20000000000 */
[----:B------:R-:W-:Y:S01]  /*1570*/  IMAD.IADD R34, R34, 0x1, R17 ;  /* 0x0000000122227824 */ /* 0x000fe200078e0211 */
[----:B------:R-:W-:Y:S02]  /*1580*/  SEL R22, R14, RZ, P1 ;  /* 0x000000ff0e167207 */ /* 0x000fe40000800000 */
[----:B------:R-:W-:-:S02]  /*1590*/  IADD3 R20, P2, PT, -R20, R11, RZ ;  /* 0x0000000b14147210 */ /* 0x000fc40007f5e1ff */
[C---:B------:R-:W-:Y:S02]  /*15a0*/  SEL R21, R15.reuse, RZ, P0 ;  /* 0x000000ff0f157207 */ /* 0x040fe40000000000 */
[----:B------:R-:W-:Y:S02]  /*15b0*/  IADD3 R22, P0, PT, -R22, R23, RZ ;  /* 0x0000001716167210 */ /* 0x000fe40007f1e1ff */
[----:B------:R-:W-:Y:S02]  /*15c0*/  SEL R11, R15, RZ, P1 ;  /* 0x000000ff0f0b7207 */ /* 0x000fe40000800000 */
[----:B------:R-:W-:Y:S01]  /*15d0*/  LEA R34, R34, UR5, 0x3 ;  /* 0x0000000522227c11 */ /* 0x000fe2000f8e18ff */
[----:B------:R-:W-:Y:S02]  /*15e0*/  IMAD.X R21, R36, 0x1, ~R21, P2 ;  /* 0x0000000124157824 */ /* 0x000fe400010e0e15 */
[----:B------:R-:W-:Y:S02]  /*15f0*/  IMAD.X R23, R16, 0x1, ~R11, P0 ;  /* 0x0000000110177824 */ /* 0x000fe400000e0e0b */
[----:B------:R-:W-:Y:S01]  /*1600*/  IMAD R11, R7, 0x8, R34 ;  /* 0x00000008070b7824 */ /* 0x000fe200078e0222 */
[----:B------:R-:W-:Y:S04]  /*1610*/  STS.64 [R32], R20 ;  /* 0x0000001420007388 */ /* 0x000fe80000000a00 */
[----:B------:R-:W-:Y:S04]  /*1620*/  STS.64 [R29], R22 ;  /* 0x000000161d007388 */ /* 0x000fe80000000a00 */
[----:B------:R-:W-:Y:S04]  /*1630*/  LDS.64 R16, [R34] ;  /* 0x0000000022107984 */ /* 0x000fe80000000a00 */
[----:B------:R-:W0:Y:S02]  /*1640*/  LDS.64 R36, [R11] ;  /* 0x000000000b247984 */ /* 0x000e240000000a00 */
[----:B0-----:R-:W-:-:S04]  /*1650*/  ISETP.GE.U32.AND P0, PT, R16, R36, PT ;  /* 0x000000241000720c */ /* 0x001fc80003f06070 */
[----:B------:R-:W-:-:S04]  /*1660*/  ISETP.GE.U32.AND.EX P0, PT, R17, R37, PT, P0 ;  /* 0x000000251100720c */ /* 0x000fc80003f06100 */
[----:B------:R-:W-:Y:S02]  /*1670*/  SEL R27, R14, RZ, !P0 ;  /* 0x000000ff0e1b7207 */ /* 0x000fe40004000000 */
[----:B------:R-:W-:Y:S02]  /*1680*/  SEL R31, R15, RZ, !P0 ;  /* 0x000000ff0f1f7207 */ /* 0x000fe40004000000 */
[----:B------:R-:W-:-:S04]  /*1690*/  IADD3 R27, P0, P1, R27, R16, -R36 ;  /* 0x000000101b1b7210 */ /* 0x000fc8000791e824 */
[----:B------:R-:W-:-:S05]  /*16a0*/  IADD3.X R31, PT, PT, R31, R17, ~R37, P0, P1 ;  /* 0x000000111f1f7210 */ /* 0x000fca00007e2c25 */
[----:B---3--:R-:W-:-:S04]  /*16b0*/  IMAD.WIDE.U32 R32, R31, R12, RZ ;  /* 0x0000000c1f207225 */ /* 0x008fc800078e00ff */
[----:B------:R-:W-:-:S04]  /*16c0*/  IMAD.WIDE.U32 R20, R27, R12, RZ ;  /* 0x0000000c1b147225 */ /* 0x000fc800078e00ff */
[----:B------:R-:W-:-:S04]  /*16d0*/  IMAD.WIDE.U32 R32, P0, R13, R27, R32 ;  /* 0x0000001b0d207225 */ /* 0x000fc80007800020 */
[----:B------:R-:W-:Y:S01]  /*16e0*/  IMAD.X R23, RZ, RZ, RZ, P0 ;  /* 0x000000ffff177224 */ /* 0x000fe200000e06ff */
[----:B------:R-:W-:Y:S01]  /*16f0*/  IADD3 RZ, P1, PT, R21, R32, RZ ;  /* 0x0000002015ff7210 */ /* 0x000fe20007f3e0ff */
[----:B------:R-:W-:-:S04]  /*1700*/  IMAD.MOV.U32 R22, RZ, RZ, R33 ;  /* 0x000000ffff167224 */ /* 0x000fc800078e0021 */
[----:B------:R-:W-:Y:S01]  /*1710*/  IMAD.WIDE.U32.X R22, R13, R31, R22, P1 ;  /* 0x0000001f0d167225 */ /* 0x000fe200008e0416 */
[----:B------:R-:W-:-:S05]  /*1720*/  IADD3 R13, P0, PT, R16, R36, RZ ;  /* 0x00000024100d7210 */ /* 0x000fca0007f1e0ff */
[----:B------:R-:W-:-:S04]  /*1730*/  IMAD.WIDE.U32 R20, R23, UR12, RZ ;  /* 0x0000000c17147c25 */ /* 0x000fc8000f8e00ff */
[----:B------:R-:W-:Y:S02]  /*1740*/  IMAD.X R36, R17, 0x1, R37, P0 ;  /* 0x0000000111247824 */ /* 0x000fe400000e0625 */
[----:B------:R-:W-:-:S04]  /*1750*/  IMAD.WIDE.U32 R20, P0, R22, UR13, R20 ;  /* 0x0000000d16147c25 */ /* 0x000fc8000f800014 */
[----:B------:R-:W-:-:S05]  /*1760*/  IMAD.WIDE.U32 R16, R22, UR12, RZ ;  /* 0x0000000c16107c25 */ /* 0x000fca000f8e00ff */
[----:B------:R-:W-:Y:S02]  /*1770*/  IADD3 RZ, P1, PT, R17, R20, RZ ;  /* 0x0000001411ff7210 */ /* 0x000fe40007f3e0ff */
[----:B------:R-:W-:Y:S01]  /*1780*/  LOP3.LUT R20, R10, R9, RZ, 0xc0, !PT ;  /* 0x000000090a147212 */ /* 0x000fe200078ec0ff */
[----:B------:R-:W-:-:S04]  /*1790*/  IMAD.MOV.U32 R16, RZ, RZ, R21 ;  /* 0x000000ffff107224 */ /* 0x000fc800078e0015 */
[----:B------:R-:W-:-:S04]  /*17a0*/  IMAD.IADD R21, R7, 0x1, R20 ;  /* 0x0000000107157824 */ /* 0x000fc800078e0214 */
[----:B------:R-:W-:-:S04]  /*17b0*/  IMAD.WIDE.U32 R18, R21, 0x8, R18 ;  /* 0x0000000815127825 */ /* 0x000fc800078e0012 */
[----:B------:R-:W-:Y:S02]  /*17c0*/  IMAD.X R17, RZ, RZ, RZ, P0 ;  /* 0x000000ffff117224 */ /* 0x000fe400000e06ff */
[----:B------:R-:W3:Y:S01]  /*17d0*/  LDG.E.64 R18, desc[UR10][R18.64] ;  /* 0x0000000a12127981 */ /* 0x000ee2000c1e1b00 */
[----:B------:R-:W-:-:S04]  /*17e0*/  IMAD.WIDE.U32.X R16, R23, UR13, R16, P1 ;  /* 0x0000000d17107c25 */ /* 0x000fc800088e0410 */
        /* <DEDUP_REMOVED lines=12> */
[----:B------:R-:W-:Y:S02]  /*18b0*/  IADD3 R21, P1, PT, -R21, R16, RZ ;  /* 0x0000001015157210 */ /* 0x000fe40007f3e1ff */
[----:B------:R-:W-:Y:S02]  /*18c0*/  ISETP.GE.U32.AND P0, PT, R13, R14, PT ;  /* 0x0000000e0d00720c */ /* 0x000fe40003f06070 */
[----:B------:R-:W-:Y:S01]  /*18d0*/  SHF.R.U32.HI R12, RZ, UR4, R8 ;  /* 0x00000004ff0c7c19 */ /* 0x000fe20008011608 */
[----:B------:R-:W-:Y:S01]  /*18e0*/  IMAD.X R22, R32, 0x1, ~R22, P1 ;  /* 0x0000000120167824 */ /* 0x000fe200008e0e16 */
[----:B------:R-:W-:-:S02]  /*18f0*/  ISETP.GE.U32.AND.EX P0, PT, R36, R15, PT, P0 ;  /* 0x0000000f2400720c */ /* 0x000fc40003f06100 */
[----:B------:R-:W-:Y:S02]  /*1900*/  ISETP.GE.U32.AND P1, PT, R21, R14, PT ;  /* 0x0000000e1500720c */ /* 0x000fe40003f26070 */
[----:B------:R-:W-:Y:S02]  /*1910*/  SEL R32, R14, RZ, P0 ;  /* 0x000000ff0e207207 */ /* 0x000fe40000000000 */
[----:B------:R-:W-:Y:S02]  /*1920*/  ISETP.GE.U32.AND.EX P1, PT, R22, R15, PT, P1 ;  /* 0x0000000f1600720c */ /* 0x000fe40003f26110 */
[----:B------:R-:W-:Y:S02]  /*1930*/  SHF.L.U32 R17, R12, UR7, RZ ;  /* 0x000000070c117c19 */ /* 0x000fe400080006ff */
[----:B------:R-:W-:Y:S02]  /*1940*/  IADD3 R12, P2, PT, -R32, R13, RZ ;  /* 0x0000000d200c7210 */ /* 0x000fe40007f5e1ff */
[----:B------:R-:W-:Y:S01]  /*1950*/  SEL R16, R14, RZ, P1 ;  /* 0x000000ff0e107207 */ /* 0x000fe20000800000 */
[----:B------:R-:W-:Y:S01]  /*1960*/  IMAD.IADD R17, R26, 0x1, R17 ;  /* 0x000000011a117824 */ /* 0x000fe200078e0211 */
[----:B------:R-:W-:-:S02]  /*1970*/  SEL R13, R15, RZ, P0 ;  /* 0x000000ff0f0d7207 */ /* 0x000fc40000000000 */
[----:B------:R-:W-:Y:S02]  /*1980*/  IADD3 R16, P0, PT, -R16, R21, RZ ;  /* 0x0000001510107210 */ /* 0x000fe40007f1e1ff */
[----:B------:R-:W-:Y:S01]  /*1990*/  SEL R21, R15, RZ, P1 ;  /* 0x000000ff0f157207 */ /* 0x000fe20000800000 */
[----:B------:R-:W-:Y:S01]  /*19a0*/  IMAD.X R13, R36, 0x1, ~R13, P2 ;  /* 0x00000001240d7824 */ /* 0x000fe200010e0e0d */
[----:B------:R-:W-:-:S03]  /*19b0*/  LEA R36, R17, UR5, 0x3 ;  /* 0x0000000511247c11 */ /* 0x000fc6000f8e18ff */
        /* <DEDUP_REMOVED lines=23> */
[----:B------:R-:W-:-:S04]  /*1b30*/  IMAD.WIDE.U32 R16, R12, UR12, RZ ;  /* 0x0000000c0c107c25 */ /* 0x000fc8000f8e00ff */
[----:B------:R-:W-:Y:S01]  /*1b40*/  IMAD.MOV.U32 R16, RZ, RZ, R27 ;  /* 0x000000ffff107224 */ /* 0x000fe200078e001b */
[----:B------:R-:W-:Y:S01]  /*1b50*/  IADD3 RZ, P1, PT, R17, R26, RZ ;  /* 0x0000001a11ff7210 */ /* 0x000fe20007f3e0ff */
[----:B------:R-:W-:-:S04]  /*1b60*/  IMAD.X R17, RZ, RZ, RZ, P0 ;  /* 0x000000ffff117224 */ /* 0x000fc800000e06ff */
[----:B------:R-:W-:-:S04]  /*1b70*/  IMAD.WIDE.U32.X R16, R13, UR13, R16, P1 ;  /* 0x0000000d0d107c25 */ /* 0x000fc800088e0410 */
        /* <DEDUP_REMOVED lines=27> */
[----:B------:R-:W-:Y:S02]  /*1d30*/  LEA R34, R34, UR5, 0x3 ;  /* 0x0000000522227c11 */ /* 0x000fe4000f8e18ff */
[----:B------:R-:W-:Y:S01]  /*1d40*/  IADD3.X R13, PT, PT, ~R23, R32, RZ, P2, !PT ;  /* 0x00000020170d7210 */ /* 0x000fe200017fe5ff */
[----:B------:R-:W-:Y:S02]  /*1d50*/  IMAD.X R17, R22, 0x1, ~R11, P0 ;  /* 0x0000000116117824 */ /* 0x000fe400000e0e0b */
[----:B------:R-:W-:-:S02]  /*1d60*/  IMAD R11, R7, 0x8, R34 ;  /* 0x00000008070b7824 */ /* 0x000fc400078e0222 */
        /* <DEDUP_REMOVED lines=16> */
[----:B------:R-:W-:-:S06]  /*1e70*/  IMAD.WIDE.U32.X R12, R19, R23, R12, P0 ;  /* 0x00000017130c7225 */ /* 0x000fcc00000e040c */
[----:B------:R-:W-:-:S04]  /*1e80*/  IMAD.WIDE.U32 R16, R13, UR12, RZ ;  /* 0x0000000c0d107c25 */ /* 0x000fc8000f8e00ff */
[----:B------:R-:W-:-:S04]  /*1e90*/  IMAD.WIDE.U32 R20, R12, UR12, RZ ;  /* 0x0000000c0c147c25 */ /* 0x000fc8000f8e00ff */
[----:B------:R-:W-:-:S04]  /*1ea0*/  IMAD.WIDE.U32 R16, P0, R12, UR13, R16 ;  /* 0x0000000d0c107c25 */ /* 0x000fc8000f800010 */
[----:B------:R-:W-:Y:S01]  /*1eb0*/  IMAD.X R23, RZ, RZ, RZ, P0 ;  /* 0x000000ffff177224 */ /* 0x000fe200000e06ff */
[----:B------:R-:W-:Y:S01]  /*1ec0*/  IADD3 RZ, P0, PT, R21, R16, RZ ;  /* 0x0000001015ff7210 */ /* 0x000fe20007f1e0ff */
[----:B------:R-:W-:-:S04]  /*1ed0*/  IMAD.MOV.U32 R22, RZ, RZ, R17 ;  /* 0x000000ffff167224 */ /* 0x000fc800078e0011 */
        /* <DEDUP_REMOVED lines=12> */
[----:B------:R-:W-:Y:S02]  /*1fa0*/  IADD3 R19, P1, PT, R32, R26, RZ ;  /* 0x0000001a20137210 */ /* 0x000fe40007f3e0ff */
        /* <DEDUP_REMOVED lines=15> */
[----:B------:R-:W-:-:S03]  /*20a0*/  IADD3 R30, PT, PT, R3, R30, R3 ;  /* 0x0000001e031e7210 */ /* 0x000fc60007ffe003 */
[----:B------:R-:W-:Y:S01]  /*20b0*/  IMAD.X R15, R16, 0x1, ~R15, P2 ;  /* 0x00000001100f7824 */ /* 0x000fe200010e0e0f */
[----:B------:R4:W-:Y:S01]  /*20c0*/  STS.64 [R34], R12 ;  /* 0x0000000c22007388 */ /* 0x0009e20000000a00 */
[----:B------:R-:W-:-:S03]  /*20d0*/  IADD3 R30, PT, PT, R3, R30, R3 ;  /* 0x0000001e031e7210 */ /* 0x000fc60007ffe003 */
[----:B------:R4:W-:Y:S01]  /*20e0*/  STS.64 [R11], R14 ;  /* 0x0000000e0b007388 */ /* 0x0009e20000000a00 */
[----:B------:R-:W-:Y:S01]  /*20f0*/  ISETP.GE.U32.AND P0, PT, R30, UR6, PT ;  /* 0x000000061e007c0c */ /* 0x000fe2000bf06070 */
[C---:B------:R-:W-:Y:S02]  /*2100*/  IMAD R8, R3.reuse, 0x4, R8 ;  /* 0x0000000403087824 */ /* 0x040fe400078e0208 */
[C---:B------:R-:W-:Y:S02]  /*2110*/  IMAD R10, R3.reuse, 0x4, R10 ;  /* 0x00000004030a7824 */ /* 0x040fe400078e020a */
[----:B------:R-:W-:-:S08]  /*2120*/  IMAD R28, R3, 0x4, R28 ;  /* 0x00000004031c7824 */ /* 0x000fd000078e021c */
[----:B----4-:R-:W-:Y:S05]  /*2130*/  @!P0 BRA `(.L_x_33) ;  /* 0xfffffff000008947 */ /* 0x010fea000383ffff */
.L_x_30:
[----:B0-----:R-:W-:Y:S05]  /*2140*/  BSYNC.RECONVERGENT B0 ;  /* 0x0000000000007941 */ /* 0x001fea0003800200 */
.L_x_29:
[----:B------:R-:W-:Y:S02]  /*2150*/  UISETP.NE.AND UP0, UPT, UR4, URZ, UPT ;  /* 0x000000ff0400728c */ /* 0x000fe4000bf05270 */
[----:B------:R-:W-:-:S07]  /*2160*/  UIADD3 UR5, UPT, UPT, UR4, -0x1, URZ ;  /* 0xffffffff04057890 */ /* 0x000fce000fffe0ff */
[----:B------:R-:W-:Y:S05]  /*2170*/  BRA.U UP0, `(.L_x_34) ;  /* 0xffffffe1008c7547 */ /* 0x000fea000b83ffff */
.L_x_28:
[----:B------:R-:W4:Y:S01]  /*2180*/  LDCU UR7, c[0x0][0x39c] ;  /* 0x00007380ff0777ac */ /* 0x000f220008000800 */
[----:B------:R-:W-:Y:S01]  /*2190*/  BSSY.RECONVERGENT B0, `(.L_x_35) ;  /* 0x0000035000007945 */ /* 0x000fe20003800200 */
[----:B------:R-:W0:Y:S01]  /*21a0*/  LDCU.64 UR12, c[0x0][0x3b0] ;  /* 0x00007600ff0c77ac */ /* 0x000e220008000a00 */
[----:B------:R-:W0:Y:S01]  /*21b0*/  LDCU.64 UR4, c[0x0][0x390] ;  /* 0x00007200ff0477ac */ /* 0x000e220008000a00 */
[----:B------:R-:W-:Y:S01]  /*21c0*/  BAR.SYNC.DEFER_BLOCKING 0x0 ;  /* 0x0000000000007b1d */ /* 0x000fe20000010000 */
[C---:B----4-:R-:W-:Y:S02]  /*21d0*/  ISETP.GE.U32.AND P0, PT, R0.reuse, UR7, PT ;  /* 0x0000000700007c0c */ /* 0x050fe4000bf06070 */
[----:B------:R-:W-:-:S11]  /*21e0*/  ISETP.GE.U32.AND P1, PT, R0, UR7, PT ;  /* 0x0000000700007c0c */ /* 0x000fd6000bf26070 */
[----:B0-----:R-:W-:Y:S05]  /*21f0*/  @P0 BRA `(.L_x_36) ;  /* 0x0000000000b80947 */ /* 0x001fea0003800000 */
[----:B------:R-:W0:Y:S01]  /*2200*/  S2R R4, SR_CgaCtaId ;  /* 0x0000000000047919 */ /* 0x000e220000008800 */
[----:B---3--:R-:W3:Y:S01]  /*2210*/  LDC R8, c[0x0][0x360] ;  /* 0x0000d800ff087b82 */ /* 0x008ee20000000800 */
[----:B------:R-:W-:Y:S01]  /*2220*/  MOV R9, 0x400 ;  /* 0x0000040000097802 */ /* 0x000fe20000000f00 */
[----:B------:R-:W-:-:S06]  /*2230*/  IMAD.MOV.U32 R10, RZ, RZ, R0 ;  /* 0x000000ffff0a7224 */ /* 0x000fcc00078e0000 */
[----:B------:R-:W4:Y:S01]  /*2240*/  LDC.64 R2, c[0x0][0x3a8] ;  /* 0x0000ea00ff027b82 */ /* 0x000f220000000a00 */
[----:B0-----:R-:W-:-:S07]  /*2250*/  LEA R9, R4, R9, 0x18 ;  /* 0x0000000904097211 */ /* 0x001fce00078ec0ff */
.L_x_37:
[----:B0-----:R-:W-:Y:S02]  /*2260*/  IMAD R11, R10, 0x8, R9 ;  /* 0x000000080a0b7824 */ /* 0x001fe400078e0209 */
[----:B---3--:R-:W-:-:S03]  /*2270*/  IMAD.IADD R10, R8, 0x1, R10 ;  /* 0x00000001080a7824 */ /* 0x008fc600078e020a */
[----:B------:R-:W0:Y:S02]  /*2280*/  LDS.64 R6, [R11] ;  /* 0x000000000b067984 */ /* 0x000e240000000a00 */
[----:B0-----:R-:W-:-:S04]  /*2290*/  IMAD.WIDE.U32 R4, R7, UR4, RZ ;  /* 0x0000000407047c25 */ /* 0x001fc8000f8e00ff */
[----:B------:R-:W-:-:S04]  /*22a0*/  IMAD.WIDE.U32 R12, R6, UR4, RZ ;  /* 0x00000004060c7c25 */ /* 0x000fc8000f8e00ff */
[----:B------:R-:W-:-:S04]  /*22b0*/  IMAD.WIDE.U32 R4, P0, R6, UR5, R4 ;  /* 0x0000000506047c25 */ /* 0x000fc8000f800004 */
[----:B------:R-:W-:Y:S01]  /*22c0*/  IMAD.X R15, RZ, RZ, RZ, P0 ;  /* 0x000000ffff0f7224 */ /* 0x000fe200000e06ff */
[----:B------:R-:W-:Y:S01]  /*22d0*/  IADD3 RZ, P0, PT, R13, R4, RZ ;  /* 0x000000040dff7210 */ /* 0x000fe20007f1e0ff */
[----:B------:R-:W-:-:S04]  /*22e0*/  IMAD.MOV.U32 R14, RZ, RZ, R5 ;  /* 0x000000ffff0e7224 */ /* 0x000fc800078e0005 */
[----:B------:R-:W-:-:S06]  /*22f0*/  IMAD.WIDE.U32.X R12, R7, UR5, R14, P0 ;  /* 0x00000005070c7c25 */ /* 0x000fcc00080e040e */
[----:B------:R-:W-:-:S04]  /*2300*/  IMAD.WIDE.U32 R14, R13, UR12, RZ ;  /* 0x0000000c0d0e7c25 */ /* 0x000fc8000f8e00ff */
[----:B-12---:R-:W-:-:S04]  /*2310*/  IMAD.WIDE.U32 R16, P0, R12, UR13, R14 ;  /* 0x0000000d0c107c25 */ /* 0x006fc8000f80000e */
[----:B------:R-:W-:-:S04]  /*2320*/  IMAD.WIDE.U32 R14, R12, UR12, RZ ;  /* 0x0000000c0c0e7c25 */ /* 0x000fc8000f8e00ff */
[----:B------:R-:W-:Y:S01]  /*2330*/  IMAD.X R19, RZ, RZ, RZ, P0 ;  /* 0x000000ffff137224 */ /* 0x000fe200000e06ff */
[----:B------:R-:W-:Y:S01]  /*2340*/  IADD3 RZ, P0, PT, R15, R16, RZ ;  /* 0x000000100fff7210 */ /* 0x000fe20007f1e0ff */
[----:B------:R-:W-:-:S04]  /*2350*/  IMAD.MOV.U32 R18, RZ, RZ, R17 ;  /* 0x000000ffff127224 */ /* 0x000fc800078e0011 */
[----:B------:R-:W-:-:S04]  /*2360*/  IMAD.WIDE.U32.X R12, R13, UR13, R18, P0 ;  /* 0x0000000d0d0c7c25 */ /* 0x000fc800080e0412 */
[-C--:B----4-:R-:W-:Y:S02]  /*2370*/  IMAD R5, R13, R2.reuse, RZ ;  /* 0x000000020d057224 */ /* 0x090fe400078e02ff */
[----:B------:R-:W-:-:S04]  /*2380*/  IMAD.WIDE.U32 R14, R12, R2, RZ ;  /* 0x000000020c0e7225 */ /* 0x000fc800078e00ff */
[----:B------:R-:W-:Y:S01]  /*2390*/  IMAD R5, R12, R3, R5 ;  /* 0x000000030c057224 */ /* 0x000fe200078e0205 */
[----:B------:R-:W-:-:S03]  /*23a0*/  IADD3 R12, P0, PT, RZ, -R14, RZ ;  /* 0x8000000eff0c7210 */ /* 0x000fc60007f1e0ff */
[----:B------:R-:W-:-:S04]  /*23b0*/  IMAD.IADD R14, R15, 0x1, R5 ;  /* 0x000000010f0e7824 */ /* 0x000fc800078e0205 */
[----:B------:R-:W-:Y:S02]  /*23c0*/  IMAD.X R13, RZ, RZ, ~R14, P0 ;  /* 0x000000ffff0d7224 */ /* 0x000fe400000e0e0e */
[----:B------:R-:W-:-:S04]  /*23d0*/  IMAD.WIDE.U32 R6, R6, UR4, R12 ;  /* 0x0000000406067c25 */ /* 0x000fc8000f8e000c */
        /* <DEDUP_REMOVED lines=11> */
[----:B------:R-:W-:-:S05]  /*2490*/  IADD3 R4, P0, PT, -R4, R7, RZ ;  /* 0x0000000704047210 */ /* 0x000fca0007f1e1ff */
[----:B------:R-:W-:Y:S01]  /*24a0*/  IMAD.X R5, R6, 0x1, ~R5, P0 ;  /* 0x0000000106057824 */ /* 0x000fe200000e0e05 */
[----:B------:R-:W-:-:S04]  /*24b0*/  ISETP.GE.U32.AND P0, PT, R10, UR7, PT ;  /* 0x000000070a007c0c */ /* 0x000fc8000bf06070 */
[----:B------:R0:W-:Y:S09]  /*24c0*/  STS.64 [R11], R4 ;  /* 0x000000040b007388 */ /* 0x0001f20000000a00 */
[----:B------:R-:W-:Y:S05]  /*24d0*/  @!P0 BRA `(.L_x_37) ;  /* 0xfffffffc00608947 */ /* 0x000fea000383ffff */
.L_x_36:
[----:B------:R-:W-:Y:S05]  /*24e0*/  BSYNC.RECONVERGENT B0 ;  /* 0x0000000000007941 */ /* 0x000fea0003800200 */
.L_x_35:
[----:B------:R-:W-:Y:S06]  /*24f0*/  BAR.SYNC.DEFER_BLOCKING 0x0 ;  /* 0x0000000000007b1d */ /* 0x000fec0000010000 */
[----:B------:R-:W-:Y:S05]  /*2500*/  @P1 EXIT ;  /* 0x000000000000194d */ /* 0x000fea0003800000 */
[----:B------:R-:W4:Y:S01]  /*2510*/  S2UR UR5, SR_CgaCtaId ;  /* 0x00000000000579c3 */ /* 0x000f220000008800 */
[----:B------:R-:W-:Y:S01]  /*2520*/  UMOV UR4, 0x400 ;  /* 0x0000040000047882 */ /* 0x000fe20000000000 */
[----:B------:R-:W0:Y:S06]  /*2530*/  LDCU UR6, c[0x0][0x360] ;  /* 0x00006c00ff0677ac */ /* 0x000e2c0008000800 */
[----:B------:R-:W0:Y:S08]  /*2540*/  LDC R9, c[0x0][0x398] ;  /* 0x0000e600ff097b82 */ /* 0x000e300000000800 */
[----:B------:R-:W0:Y:S01]  /*2550*/  LDC.64 R6, c[0x0][0x380] ;  /* 0x0000e000ff067b82 */ /* 0x000e220000000a00 */
[----:B----4-:R-:W-:-:S12]  /*2560*/  ULEA UR4, UR5, UR4, 0x18 ;  /* 0x0000000405047291 */ /* 0x010fd8000f8ec0ff */
.L_x_38:
[C---:B----4-:R-:W-:Y:S01]  /*2570*/  LEA R2, R0.reuse, UR4, 0x3 ;  /* 0x0000000400027c11 */ /* 0x050fe2000f8e18ff */
[C---:B0-----:R-:W-:Y:S02]  /*2580*/  IMAD R5, R0.reuse, R9, UR9 ;  /* 0x0000000900057e24 */ /* 0x041fe4000f8e0209 */
[----:B------:R-:W-:Y:S02]  /*2590*/  VIADD R0, R0, UR6 ;  /* 0x0000000600007c36 */ /* 0x000fe40008000000 */
[----:B------:R-:W-:Y:S01]  /*25a0*/  IMAD.WIDE.U32 R4, R5, 0x8, R6 ;  /* 0x0000000805047825 */ /* 0x000fe200078e0006 */
[----:B------:R-:W0:Y:S02]  /*25b0*/  LDS.64 R2, [R2] ;  /* 0x0000000002027984 */ /* 0x000e240000000a00 */
[----:B------:R-:W-:Y:S02]  /*25c0*/  ISETP.GE.U32.AND P0, PT, R0, UR7, PT ;  /* 0x0000000700007c0c */ /* 0x000fe4000bf06070 */
[----:B0-----:R4:W-:Y:S11]  /*25d0*/  STG.E.64 desc[UR10][R4.64], R2 ;  /* 0x0000000204007986 */ /* 0x0019f6000c101b0a */
[----:B------:R-:W-:Y:S05]  /*25e0*/  @!P0 BRA `(.L_x_38) ;  /* 0xfffffffc00e08947 */ /* 0x000fea000383ffff */
[----:B------:R-:W-:Y:S05]  /*25f0*/  EXIT ;  /* 0x000000000000794d */ /* 0x000fea0003800000 */
.L_x_39:
        /* <DEDUP_REMOVED lines=16> */
.L_x_85:


//--------------------- .text.four_step_intt_twiddle_kernel --------------------------
	.section	.text.four_step_intt_twiddle_kernel,"ax",@progbits
	.align	128
        .global         four_step_intt_twiddle_kernel
        .type           four_step_intt_twiddle_kernel,@function
        .size           four_step_intt_twiddle_kernel,(.L_x_86 - four_step_intt_twiddle_kernel)
        .other          four_step_intt_twiddle_kernel,@"STO_CUDA_ENTRY STV_DEFAULT"
four_step_intt_twiddle_kernel:
.text.four_step_intt_twiddle_kernel:
[----:B------:R-:W-:Y:S01]  /*0000*/  LDC R1, c[0x0][0x37c] ;  /* 0x0000df00ff017b82 */ /* 0x000fe20000000800 */
[----:B------:R-:W0:Y:S07]  /*0010*/  S2R R0, SR_TID.X ;  /* 0x0000000000007919 */ /* 0x000e2e0000002100 */
[----:B------:R-:W0:Y:S01]  /*0020*/  S2UR UR6, SR_CTAID.X ;  /* 0x00000000000679c3 */ /* 0x000e220000002500 */
[----:B------:R-:W1:Y:S07]  /*0030*/  LDCU.64 UR4, c[0x0][0x390] ;  /* 0x00007200ff0477ac */ /* 0x000e6e0008000a00 */
[----:B------:R-:W0:Y:S01]  /*0040*/  LDC R7, c[0x0][0x360] ;  /* 0x0000d800ff077b82 */ /* 0x000e220000000800 */
[----:B-1----:R-:W-:Y:S01]  /*0050*/  UIMAD UR4, UR5, UR4, URZ ;  /* 0x00000004050472a4 */ /* 0x002fe2000f8e02ff */
[----:B0-----:R-:W-:-:S05]  /*0060*/  IMAD R7, R7, UR6, R0 ;  /* 0x0000000607077c24 */ /* 0x001fca000f8e0200 */
[----:B------:R-:W-:-:S13]  /*0070*/  ISETP.GE.U32.AND P0, PT, R7, UR4, PT ;  /* 0x0000000407007c0c */ /* 0x000fda000bf06070 */
[----:B------:R-:W-:Y:S05]  /*0080*/  @P0 EXIT ;  /* 0x000000000000094d */ /* 0x000fea0003800000 */
[----:B------:R-:W0:Y:S01]  /*0090*/  LDC.64 R4, c[0x0][0x388] ;  /* 0x0000e200ff047b82 */ /* 0x000e220000000a00 */
[----:B------:R-:W1:Y:S01]  /*00a0*/  LDCU.64 UR4, c[0x0][0x358] ;  /* 0x00006b00ff0477ac */ /* 0x000e620008000a00 */
[----:B------:R-:W2:Y:S06]  /*00b0*/  LDCU.64 UR6, c[0x0][0x3a0] ;  /* 0x00007400ff0677ac */ /* 0x000eac0008000a00 */
[----:B------:R-:W3:Y:S01]  /*00c0*/  LDC.64 R2, c[0x0][0x380] ;  /* 0x0000e000ff027b82 */ /* 0x000ee20000000a00 */
[----:B0-----:R-:W-:-:S06]  /*00d0*/  IMAD.WIDE.U32 R4, R7, 0x8, R4 ;  /* 0x0000000807047825 */ /* 0x001fcc00078e0004 */
[----:B-1----:R-:W4:Y:S01]  /*00e0*/  LDG.E.64 R4, desc[UR4][R4.64] ;  /* 0x0000000404047981 */ /* 0x002f22000c1e1b00 */
[----:B---3--:R-:W-:-:S05]  /*00f0*/  IMAD.WIDE.U32 R2, R7, 0x8, R2 ;  /* 0x0000000807027825 */ /* 0x008fca00078e0002 */
[----:B------:R-:W4:Y:S02]  /*0100*/  LDG.E.64 R6, desc[UR4][R2.64] ;  /* 0x0000000402067981 */ /* 0x000f24000c1e1b00 */
[----:B----4-:R-:W-:-:S04]  /*0110*/  IMAD.WIDE.U32 R8, R7, R4, RZ ;  /* 0x0000000407087225 */ /* 0x010fc800078e00ff */
[----:B------:R-:W-:-:S04]  /*0120*/  IMAD.WIDE.U32 R10, R6, R4, RZ ;  /* 0x00000004060a7225 */ /* 0x000fc800078e00ff */
[----:B------:R-:W-:-:S05]  /*0130*/  IMAD.WIDE.U32 R8, P0, R5, R6, R8 ;  /* 0x0000000605087225 */ /* 0x000fca0007800008 */
[----:B------:R-:W-:Y:S02]  /*0140*/  IADD3.X R13, PT, PT, RZ, RZ, RZ, P0, !PT ;  /* 0x000000ffff0d7210 */ /* 0x000fe400007fe4ff */
[----:B------:R-:W-:Y:S02]  /*0150*/  IADD3 RZ, P0, PT, R11, R8, RZ ;  /* 0x000000080bff7210 */ /* 0x000fe40007f1e0ff */
[----:B------:R-:W-:Y:S01]  /*0160*/  MOV R12, R9 ;  /* 0x00000009000c7202 */ /* 0x000fe20000000f00 */
[----:B------:R-:W0:Y:S04]  /*0170*/  LDC.64 R10, c[0x0][0x398] ;  /* 0x0000e600ff0a7b82 */ /* 0x000e280000000a00 */
[----:B------:R-:W-:-:S06]  /*0180*/  IMAD.WIDE.U32.X R12, R5, R7, R12, P0 ;  /* 0x00000007050c7225 */ /* 0x000fcc00000e040c */
[----:B--2---:R-:W-:-:S04]  /*0190*/  IMAD.WIDE.U32 R14, R13, UR6, RZ ;  /* 0x000000060d0e7c25 */ /* 0x004fc8000f8e00ff */
[----:B------:R-:W-:-:S04]  /*01a0*/  IMAD.WIDE.U32 R16, P0, R12, UR7, R14 ;  /* 0x000000070c107c25 */ /* 0x000fc8000f80000e */
[----:B------:R-:W-:Y:S01]  /*01b0*/  IMAD.WIDE.U32 R14, R12, UR6, RZ ;  /* 0x000000060c0e7c25 */ /* 0x000fe2000f8e00ff */
[----:B------:R-:W-:-:S03]  /*01c0*/  MOV R18, R17 ;  /* 0x0000001100127202 */ /* 0x000fc60000000f00 */
[----:B------:R-:W-:Y:S01]  /*01d0*/  IMAD.X R19, RZ, RZ, RZ, P0 ;  /* 0x000000ffff137224 */ /* 0x000fe200000e06ff */
[----:B------:R-:W-:-:S05]  /*01e0*/  IADD3 RZ, P0, PT, R15, R16, RZ ;  /* 0x000000100fff7210 */ /* 0x000fca0007f1e0ff */
[----:B------:R-:W-:-:S04]  /*01f0*/  IMAD.WIDE.U32.X R12, R13, UR7, R18, P0 ;  /* 0x000000070d0c7c25 */ /* 0x000fc800080e0412 */
[-C--:B0-----:R-:W-:Y:S02]  /*0200*/  IMAD R0, R13, R10.reuse, RZ ;  /* 0x0000000a0d007224 */ /* 0x081fe400078e02ff */
[----:B------:R-:W-:-:S04]  /*0210*/  IMAD.WIDE.U32 R14, R12, R10, RZ ;  /* 0x0000000a0c0e7225 */ /* 0x000fc800078e00ff */
[----:B------:R-:W-:Y:S01]  /*0220*/  IMAD R13, R12, R11, R0 ;  /* 0x0000000b0c0d7224 */ /* 0x000fe200078e0200 */
[----:B------:R-:W-:-:S03]  /*0230*/  IADD3 R12, P0, PT, RZ, -R14, RZ ;  /* 0x8000000eff0c7210 */ /* 0x000fc60007f1e0ff */
[----:B------:R-:W-:-:S05]  /*0240*/  IMAD.IADD R14, R15, 0x1, R13 ;  /* 0x000000010f0e7824 */ /* 0x000fca00078e020d */
[----:B------:R-:W-:-:S03]  /*0250*/  IADD3.X R13, PT, PT, RZ, ~R14, RZ, P0, !PT ;  /* 0x8000000eff0d7210 */ /* 0x000fc600007fe4ff */
[----:B------:R-:W-:-:S04]  /*0260*/  IMAD.WIDE.U32 R4, R4, R6, R12 ;  /* 0x0000000604047225 */ /* 0x000fc800078e000c */
[----:B------:R-:W-:Y:S01]  /*0270*/  IMAD.IADD R8, R8, 0x1, R5 ;  /* 0x0000000108087824 */ /* 0x000fe200078e0205 */
[----:B------:R-:W-:-:S04]  /*0280*/  ISETP.GE.U32.AND P0, PT, R4, R10, PT ;  /* 0x0000000a0400720c */ /* 0x000fc80003f06070 */
[----:B------:R-:W-:-:S04]  /*0290*/  ISETP.GE.U32.AND.EX P0, PT, R8, R11, PT, P0 ;  /* 0x0000000b0800720c */ /* 0x000fc80003f06100 */
[----:B------:R-:W-:Y:S02]  /*02a0*/  SEL R5, R10, RZ, P0 ;  /* 0x000000ff0a057207 */ /* 0x000fe40000000000 */
[----:B------:R-:W-:Y:S02]  /*02b0*/  SEL R0, R11, RZ, P0 ;  /* 0x000000ff0b007207 */ /* 0x000fe40000000000 */
[----:B------:R-:W-:-:S04]  /*02c0*/  IADD3 R5, P0, PT, -R5, R4, RZ ;  /* 0x0000000405057210 */ /* 0x000fc80007f1e1ff */
[----:B------:R-:W-:Y:S02]  /*02d0*/  IADD3.X R0, PT, PT, ~R0, R8, RZ, P0, !PT ;  /* 0x0000000800007210 */ /* 0x000fe400007fe5ff */
[----:B------:R-:W-:-:S04]  /*02e0*/  ISETP.GE.U32.AND P0, PT, R5, R10, PT ;  /* 0x0000000a0500720c */ /* 0x000fc80003f06070 */
[----:B------:R-:W-:-:S04]  /*02f0*/  ISETP.GE.U32.AND.EX P0, PT, R0, R11, PT, P0 ;  /* 0x0000000b0000720c */ /* 0x000fc80003f06100 */
[----:B------:R-:W-:Y:S02]  /*0300*/  SEL R4, R10, RZ, P0 ;  /* 0x000000ff0a047207 */ /* 0x000fe40000000000 */
[----:B------:R-:W-:Y:S02]  /*0310*/  SEL R11, R11, RZ, P0 ;  /* 0x000000ff0b0b7207 */ /* 0x000fe40000000000 */
[----:B------:R-:W-:-:S05]  /*0320*/  IADD3 R4, P0, PT, -R4, R5, RZ ;  /* 0x0000000504047210 */ /* 0x000fca0007f1e1ff */
[----:B------:R-:W-:-:S05]  /*0330*/  IMAD.X R5, R0, 0x1, ~R11, P0 ;  /* 0x0000000100057824 */ /* 0x000fca00000e0e0b */
[----:B------:R-:W-:Y:S01]  /*0340*/  STG.E.64 desc[UR4][R2.64], R4 ;  /* 0x0000000402007986 */ /* 0x000fe2000c101b04 */
[----:B------:R-:W-:Y:S05]  /*0350*/  EXIT ;  /* 0x000000000000794d */ /* 0x000fea0003800000 */
.L_x_40:
        /* <DEDUP_REMOVED lines=10> */
.L_x_86:


//--------------------- .text.four_step_intt_rows_kernel --------------------------
	.section	.text.four_step_intt_rows_kernel,"ax",@progbits
	.align	128
        .global         four_step_intt_rows_kernel
        .type           four_step_intt_rows_kernel,@function
        .size           four_step_intt_rows_kernel,(.L_x_87 - four_step_intt_rows_kernel)
        .other          four_step_intt_rows_kernel,@"STO_CUDA_ENTRY STV_DEFAULT"
four_step_intt_rows_kernel:
.text.four_step_intt_rows_kernel:
[----:B------:R-:W-:Y:S08]  /*0000*/  LDC R1, c[0x0][0x37c] ;  /* 0x0000df00ff017b82 */ /* 0x000ff00000000800 */
[----:B------:R-:W0:Y:S08]  /*0010*/  S2UR UR6, SR_CTAID.X ;  /* 0x00000000000679c3 */ /* 0x000e300000002500 */
[----:B------:R-:W0:Y:S02]  /*0020*/  LDC R0, c[0x0][0x39c] ;  /* 0x0000e700ff007b82 */ /* 0x000e240000000800 */
[----:B0-----:R-:W-:-:S13]  /*0030*/  ISETP.LE.U32.AND P0, PT, R0, UR6, PT ;  /* 0x0000000600007c0c */ /* 0x001fda000bf03070 */
[----:B------:R-:W-:Y:S05]  /*0040*/  @P0 EXIT ;  /* 0x000000000000094d */ /* 0x000fea0003800000 */
[----:B------:R-:W0:Y:S01]  /*0050*/  S2R R0, SR_TID.X ;  /* 0x0000000000007919 */ /* 0x000e220000002100 */
[----:B------:R-:W1:Y:S01]  /*0060*/  LDCU UR8, c[0x0][0x398] ;  /* 0x00007300ff0877ac */ /* 0x000e620008000800 */
[----:B------:R-:W-:Y:S01]  /*0070*/  BSSY.RECONVERGENT B0, `(.L_x_41) ;  /* 0x0000014000007945 */ /* 0x000fe20003800200 */
[----:B------:R-:W2:Y:S01]  /*0080*/  LDCU.64 UR4, c[0x0][0x380] ;  /* 0x00007000ff0477ac */ /* 0x000ea20008000a00 */
[----:B------:R-:W3:Y:S01]  /*0090*/  LDCU.64 UR12, c[0x0][0x358] ;  /* 0x00006b00ff0c77ac */ /* 0x000ee20008000a00 */
[----:B-1----:R-:W-:-:S04]  /*00a0*/  UIMAD UR6, UR6, UR8, URZ ;  /* 0x00000008060672a4 */ /* 0x002fc8000f8e02ff */
[----:B--2---:R-:W-:Y:S01]  /*00b0*/  UIMAD.WIDE.U32 UR4, UR6, 0x8, UR4 ;  /* 0x00000008060478a5 */ /* 0x004fe2000f8e0004 */
[----:B0-----:R-:W-:-:S13]  /*00c0*/  ISETP.GE.U32.AND P0, PT, R0, UR8, PT ;  /* 0x0000000800007c0c */ /* 0x001fda000bf06070 */
[----:B---3--:R-:W-:Y:S05]  /*00d0*/  @P0 BRA `(.L_x_42) ;  /* 0x0000000000340947 */ /* 0x008fea0003800000 */
[----:B------:R-:W0:Y:S01]  /*00e0*/  S2R R3, SR_CgaCtaId ;  /* 0x0000000000037919 */ /* 0x000e220000008800 */
[----:B------:R-:W1:Y:S01]  /*00f0*/  LDC R6, c[0x0][0x360] ;  /* 0x0000d800ff067b82 */ /* 0x000e620000000800 */
[----:B------:R-:W-:Y:S01]  /*0100*/  MOV R2, 0x400 ;  /* 0x0000040000027802 */ /* 0x000fe20000000f00 */
[----:B------:R-:W-:-:S03]  /*0110*/  IMAD.MOV.U32 R5, RZ, RZ, R0 ;  /* 0x000000ffff057224 */ /* 0x000fc600078e0000 */
[----:B0-----:R-:W-:-:S07]  /*0120*/  LEA R4, R3, R2, 0x18 ;  /* 0x0000000203047211 */ /* 0x001fce00078ec0ff */
.L_x_43:
[----:B0-----:R-:W-:-:S04]  /*0130*/  IMAD.MOV.U32 R2, RZ, RZ, 0x8 ;  /* 0x00000008ff027424 */ /* 0x001fc800078e00ff */
[----:B------:R-:W-:-:S06]  /*0140*/  IMAD.WIDE.U32 R2, R5, R2, UR4 ;  /* 0x0000000405027e25 */ /* 0x000fcc000f8e0002 */
[----:B------:R-:W2:Y:S01]  /*0150*/  LDG.E.64 R2, desc[UR12][R2.64] ;  /* 0x0000000c02027981 */ /* 0x000ea2000c1e1b00 */
[----:B------:R-:W-:Y:S02]  /*0160*/  IMAD R7, R5, 0x8, R4 ;  /* 0x0000000805077824 */ /* 0x000fe400078e0204 */
[----:B-1----:R-:W-:-:S05]  /*0170*/  IMAD.IADD R5, R6, 0x1, R5 ;  /* 0x0000000106057824 */ /* 0x002fca00078e0205 */
[----:B------:R-:W-:Y:S01]  /*0180*/  ISETP.GE.U32.AND P0, PT, R5, UR8, PT ;  /* 0x0000000805007c0c */ /* 0x000fe2000bf06070 */
[----:B--2---:R0:W-:-:S12]  /*0190*/  STS.64 [R7], R2 ;  /* 0x0000000207007388 */ /* 0x0041d80000000a00 */
[----:B------:R-:W-:Y:S05]  /*01a0*/  @!P0 BRA `(.L_x_43) ;  /* 0xfffffffc00e08947 */ /* 0x000fea000383ffff */
.L_x_42:
[----:B------:R-:W-:Y:S05]  /*01b0*/  BSYNC.RECONVERGENT B0 ;  /* 0x0000000000007941 */ /* 0x000fea0003800200 */
.L_x_41:
[----:B------:R-:W1:Y:S01]  /*01c0*/  LDCU UR7, c[0x0][0x3a0] ;  /* 0x00007400ff0777ac */ /* 0x000e620008000800 */
[----:B------:R-:W2:Y:S01]  /*01d0*/  LDCU UR6, c[0x0][0x3a0] ;  /* 0x00007400ff0677ac */ /* 0x000ea20008000800 */
[----:B-1----:R-:W-:-:S04]  /*01e0*/  UIADD3 UR7, UPT, UPT, UR7, -0x1, URZ ;  /* 0xffffffff07077890 */ /* 0x002fc8000fffe0ff */
[----:B------:R-:W-:-:S09]  /*01f0*/  UISETP.GE.AND UP0, UPT, UR7, URZ, UPT ;  /* 0x000000ff0700728c */ /* 0x000fd2000bf06270 */
[----:B--2---:R-:W-:Y:S05]  /*0200*/  BRA.U !UP0, `(.L_x_44) ;  /* 0x00000021080c7547 */ /* 0x004fea000b800000 */
[----:B------:R-:W0:Y:S01]  /*0210*/  LDCU UR10, c[0x0][0x360] ;  /* 0x00006c00ff0a77ac */ /* 0x000e220008000800 */
[----:B------:R-:W-:Y:S01]  /*0220*/  USHF.R.U32.HI UR8, URZ, 0x1, UR8 ;  /* 0x00000001ff087899 */ /* 0x000fe20008011608 */
[----:B0-----:R-:W0:Y:S01]  /*0230*/  I2F.U32.RP R7, UR10 ;  /* 0x0000000a00077d06 */ /* 0x001e220008209000 */
[----:B------:R-:W-:Y:S01]  /*0240*/  VIADD R2, R0, UR10 ;  /* 0x0000000a00027c36 */ /* 0x000fe20008000000 */
[----:B------:R-:W-:-:S04]  /*0250*/  ISETP.NE.U32.AND P2, PT, RZ, UR10, PT ;  /* 0x0000000aff007c0c */ /* 0x000fc8000bf45070 */
[C---:B------:R-:W-:Y:S02]  /*0260*/  ISETP.GE.U32.AND P0, PT, R2.reuse, UR8, PT ;  /* 0x0000000802007c0c */ /* 0x040fe4000bf06070 */
[----:B------:R-:W-:Y:S02]  /*0270*/  VIMNMX.U32 R3, PT, PT, R2, UR8, !PT ;  /* 0x0000000802037c48 */ /* 0x000fe4000ffe0000 */
[----:B------:R-:W-:-:S04]  /*0280*/  SEL R6, RZ, 0x1, P0 ;  /* 0x00000001ff067807 */ /* 0x000fc80000000000 */
[----:B------:R-:W-:Y:S01]  /*0290*/  IADD3 R3, PT, PT, R3, -R2, -R6 ;  /* 0x8000000203037210 */ /* 0x000fe20007ffe806 */
[----:B0-----:R-:W0:Y:S02]  /*02a0*/  MUFU.RCP R7, R7 ;  /* 0x0000000700077308 */ /* 0x001e240000001000 */
[----:B0-----:R-:W-:-:S06]  /*02b0*/  VIADD R4, R7, 0xffffffe ;  /* 0x0ffffffe07047836 */ /* 0x001fcc0000000000 */
[----:B------:R0:W1:Y:S02]  /*02c0*/  F2I.FTZ.U32.TRUNC.NTZ R5, R4 ;  /* 0x0000000400057305 */ /* 0x000064000021f000 */
[----:B0-----:R-:W-:Y:S02]  /*02d0*/  IMAD.MOV.U32 R4, RZ, RZ, RZ ;  /* 0x000000ffff047224 */ /* 0x001fe400078e00ff */
[----:B-1----:R-:W-:-:S04]  /*02e0*/  IMAD.MOV R9, RZ, RZ, -R5 ;  /* 0x000000ffff097224 */ /* 0x002fc800078e0a05 */
[----:B------:R-:W-:-:S04]  /*02f0*/  IMAD R9, R9, UR10, RZ ;  /* 0x0000000a09097c24 */ /* 0x000fc8000f8e02ff */
[----:B------:R-:W-:-:S06]  /*0300*/  IMAD.HI.U32 R8, R5, R9, R4 ;  /* 0x0000000905087227 */ /* 0x000fcc00078e0004 */
[----:B------:R-:W-:-:S04]  /*0310*/  IMAD.HI.U32 R5, R8, R3, RZ ;  /* 0x0000000308057227 */ /* 0x000fc800078e00ff */
[----:B------:R-:W-:-:S04]  /*0320*/  IMAD.MOV R4, RZ, RZ, -R5 ;  /* 0x000000ffff047224 */ /* 0x000fc800078e0a05 */
[----:B------:R-:W-:-:S05]  /*0330*/  IMAD R3, R4, UR10, R3 ;  /* 0x0000000a04037c24 */ /* 0x000fca000f8e0203 */
[----:B------:R-:W-:-:S13]  /*0340*/  ISETP.GE.U32.AND P0, PT, R3, UR10, PT ;  /* 0x0000000a03007c0c */ /* 0x000fda000bf06070 */
[----:B------:R-:W-:Y:S02]  /*0350*/  @P0 VIADD R3, R3, -UR10 ;  /* 0x8000000a03030c36 */ /* 0x000fe40008000000 */
[----:B------:R-:W-:-:S03]  /*0360*/  @P0 VIADD R5, R5, 0x1 ;  /* 0x0000000105050836 */ /* 0x000fc60000000000 */
[----:B------:R-:W-:Y:S01]  /*0370*/  ISETP.GE.U32.AND P1, PT, R3, UR10, PT ;  /* 0x0000000a03007c0c */ /* 0x000fe2000bf26070 */
[----:B------:R-:W-:-:S12]  /*0380*/  VIADD R3, R2, UR10 ;  /* 0x0000000a02037c36 */ /* 0x000fd80008000000 */
[----:B------:R-:W-:Y:S01]  /*0390*/  @P1 VIADD R5, R5, 0x1 ;  /* 0x0000000105051836 */ /* 0x000fe20000000000 */
[----:B------:R-:W-:-:S05]  /*03a0*/  @!P2 LOP3.LUT R5, RZ, UR10, RZ, 0x33, !PT ;  /* 0x0000000aff05ac12 */ /* 0x000fca000f8e33ff */
[----:B------:R-:W-:-:S07]  /*03b0*/  IMAD.IADD R4, R6, 0x1, R5 ;  /* 0x0000000106047824 */ /* 0x000fce00078e0205 */
.L_x_50:
[----:B------:R-:W-:Y:S01]  /*03c0*/  BAR.SYNC.DEFER_BLOCKING 0x0 ;  /* 0x0000000000007b1d */ /* 0x000fe20000010000 */
[----:B------:R-:W-:-:S05]  /*03d0*/  ISETP.GE.U32.AND P0, PT, R0, UR8, PT ;  /* 0x0000000800007c0c */ /* 0x000fca000bf06070 */
[----:B------:R-:W-:Y:S01]  /*03e0*/  UMOV UR9, UR6 ;  /* 0x0000000600097c82 */ /* 0x000fe20008000000 */
[----:B------:R-:W0:Y:S01]  /*03f0*/  LDCU.64 UR14, c[0x0][0x3b0] ;  /* 0x00007600ff0e77ac */ /* 0x000e220008000a00 */
[----:B------:R-:W-:Y:S01]  /*0400*/  BSSY.RECONVERGENT B0, `(.L_x_45) ;  /* 0x00001e0000007945 */ /* 0x000fe20003800200 */
[----:B------:R-:W-:-:S05]  /*0410*/  UMOV UR6, UR7 ;  /* 0x0000000700067c82 */ /* 0x000fca0008000000 */
[----:B-123--:R-:W-:Y:S05]  /*0420*/  @P0 BRA `(.L_x_46) ;  /* 0x0000001c00740947 */ /* 0x00efea0003800000 */
[----:B------:R-:W-:Y:S01]  /*0430*/  LOP3.LUT R24, R4, 0x3, RZ, 0xc0, !PT ;  /* 0x0000000304187812 */ /* 0x000fe200078ec0ff */
[----:B------:R-:W-:Y:S01]  /*0440*/  BSSY.RECONVERGENT B1, `(.L_x_47) ;  /* 0x00000cd000017945 */ /* 0x000fe20003800200 */
[----:B------:R-:W-:Y:S02]  /*0450*/  IMAD.MOV.U32 R25, RZ, RZ, R0 ;  /* 0x000000ffff197224 */ /* 0x000fe400078e0000 */
[----:B------:R-:W-:-:S13]  /*0460*/  ISETP.NE.AND P0, PT, R24, 0x3, PT ;  /* 0x000000031800780c */ /* 0x000fda0003f05270 */
[----:B------:R-:W-:Y:S05]  /*0470*/  @!P0 BRA `(.L_x_48) ;  /* 0x0000000c00248947 */ /* 0x000fea0003800000 */
[----:B------:R-:W-:Y:S01]  /*0480*/  IMAD.MOV.U32 R6, RZ, RZ, 0x1 ;  /* 0x00000001ff067424 */ /* 0x000fe200078e00ff */
[----:B------:R-:W1:Y:S04]  /*0490*/  LDC.64 R8, c[0x0][0x388] ;  /* 0x0000e200ff087b82 */ /* 0x000e680000000a00 */
[----:B------:R-:W-:-:S04]  /*04a0*/  SHF.L.U32 R6, R6, UR9, RZ ;  /* 0x0000000906067c19 */ /* 0x000fc800080006ff */
[----:B------:R-:W-:-:S04]  /*04b0*/  SHF.R.U32.HI R6, RZ, 0x1, R6 ;  /* 0x00000001ff067819 */ /* 0x000fc80000011606 */
[----:B------:R-:W-:-:S04]  /*04c0*/  IADD3 R5, PT, PT, R6, -0x1, RZ ;  /* 0xffffffff06057810 */ /* 0x000fc80007ffe0ff */
[----:B------:R-:W-:-:S05]  /*04d0*/  LOP3.LUT R5, R0, R5, RZ, 0xc0, !PT ;  /* 0x0000000500057212 */ /* 0x000fca00078ec0ff */
[----:B------:R-:W-:-:S04]  /*04e0*/  IMAD.IADD R23, R6, 0x1, R5 ;  /* 0x0000000106177824 */ /* 0x000fc800078e0205 */
[----:B-1----:R-:W-:-:S06]  /*04f0*/  IMAD.WIDE.U32 R22, R23, 0x8, R8 ;  /* 0x0000000817167825 */ /* 0x002fcc00078e0008 */
[----:B------:R-:W2:Y:S01]  /*0500*/  LDG.E.64 R22, desc[UR12][R22.64] ;  /* 0x0000000c16167981 */ /* 0x000ea2000c1e1b00 */
[----:B------:R-:W-:Y:S02]  /*0510*/  SHF.R.U32.HI R7, RZ, UR6, R0 ;  /* 0x00000006ff077c19 */ /* 0x000fe40008011600 */
[----:B------:R-:W-:Y:S01]  /*0520*/  MOV R11, 0x400 ;  /* 0x00000400000b7802 */ /* 0x000fe20000000f00 */
[----:B------:R-:W1:Y:S01]  /*0530*/  S2R R12, SR_CgaCtaId ;  /* 0x00000000000c7919 */ /* 0x000e620000008800 */
[----:B------:R-:W-:-:S05]  /*0540*/  SHF.L.U32 R10, R7, UR9, RZ ;  /* 0x00000009070a7c19 */ /* 0x000fca00080006ff */
[----:B------:R-:W-:Y:S01]  /*0550*/  IMAD.IADD R10, R5, 0x1, R10 ;  /* 0x00000001050a7824 */ /* 0x000fe200078e020a */
[----:B-1----:R-:W-:-:S05]  /*0560*/  LEA R7, R12, R11, 0x18 ;  /* 0x0000000b0c077211 */ /* 0x002fca00078ec0ff */
[----:B------:R-:W-:Y:S02]  /*0570*/  IMAD R27, R10, 0x8, R7 ;  /* 0x000000080a1b7824 */ /* 0x000fe400078e0207 */
[----:B------:R-:W1:Y:S02]  /*0580*/  LDC.64 R10, c[0x0][0x3a8] ;  /* 0x0000ea00ff0a7b82 */ /* 0x000e640000000a00 */
[----:B------:R-:W-:Y:S01]  /*0590*/  IMAD R5, R6, 0x8, R27 ;  /* 0x0000000806057824 */ /* 0x000fe200078e021b */
[----:B------:R-:W-:Y:S04]  /*05a0*/  LDS.64 R16, [R27] ;  /* 0x000000001b107984 */ /* 0x000fe80000000a00 */
[----:B------:R-:W3:Y:S02]  /*05b0*/  LDS.64 R12, [R5] ;  /* 0x00000000050c7984 */ /* 0x000ee40000000a00 */
[----:B---3--:R-:W-:-:S04]  /*05c0*/  ISETP.GE.U32.AND P0, PT, R16, R12, PT ;  /* 0x0000000c1000720c */ /* 0x008fc80003f06070 */
[----:B------:R-:W-:-:S04]  /*05d0*/  ISETP.GE.U32.AND.EX P0, PT, R17, R13, PT, P0 ;  /* 0x0000000d1100720c */ /* 0x000fc80003f06100 */
[----:B-1----:R-:W-:Y:S02]  /*05e0*/  SEL R25, R10, RZ, !P0 ;  /* 0x000000ff0a197207 */ /* 0x002fe40004000000 */
[----:B------:R-:W-:Y:S02]  /*05f0*/  SEL R21, R11, RZ, !P0 ;  /* 0x000000ff0b157207 */ /* 0x000fe40004000000 */
[----:B------:R-:W-:-:S04]  /*0600*/  IADD3 R25, P0, P1, R25, R16, -R12 ;  /* 0x0000001019197210 */ /* 0x000fc8000791e80c */
[----:B------:R-:W-:Y:S02]  /*0610*/  IADD3.X R21, PT, PT, R21, R17, ~R13, P0, P1 ;  /* 0x0000001115157210 */ /* 0x000fe400007e2c0d */
[----:B------:R-:W-:-:S05]  /*0620*/  IADD3 R29, P0, PT, R16, R12, RZ ;  /* 0x0000000c101d7210 */ /* 0x000fca0007f1e0ff */
[----:B------:R-:W-:Y:S01]  /*0630*/  IMAD.X R20, R17, 0x1, R13, P0 ;  /* 0x0000000111147824 */ /* 0x000fe200000e060d */
[----:B------:R-:W-:Y:S01]  /*0640*/  ISETP.GE.U32.AND P0, PT, R29, R10, PT ;  /* 0x0000000a1d00720c */ /* 0x000fe20003f06070 */
[----:B------:R-:W1:Y:S03]  /*0650*/  LDC.64 R12, c[0x0][0x3b0] ;  /* 0x0000ec00ff0c7b82 */ /* 0x000e660000000a00 */
[----:B------:R-:W-:Y:S01]  /*0660*/  ISETP.GE.U32.AND.EX P0, PT, R20, R11, PT, P0 ;  /* 0x0000000b1400720c */ /* 0x000fe20003f06100 */
[----:B--2---:R-:W-:-:S04]  /*0670*/  IMAD.WIDE.U32 R14, R21, R22, RZ ;  /* 0x00000016150e7225 */ /* 0x004fc800078e00ff */
[----:B------:R-:W-:Y:S01]  /*0680*/  IMAD.WIDE.U32 R16, R25, R22, RZ ;  /* 0x0000001619107225 */ /* 0x000fe200078e00ff */
[----:B------:R-:W-:-:S03]  /*0690*/  SEL R16, R10, RZ, P0 ;  /* 0x000000ff0a107207 */ /* 0x000fc60000000000 */
[----:B------:R-:W-:-:S04]  /*06a0*/  IMAD.WIDE.U32 R14, P1, R23, R25, R14 ;  /* 0x00000019170e7225 */ /* 0x000fc8000782000e */
[----:B------:R-:W-:Y:S01]  /*06b0*/  IMAD.X R19, RZ, RZ, RZ, P1 ;  /* 0x000000ffff137224 */ /* 0x000fe200008e06ff */
[----:B------:R-:W-:Y:S01]  /*06c0*/  IADD3 RZ, P2, PT, R17, R14, RZ ;  /* 0x0000000e11ff7210 */ /* 0x000fe20007f5e0ff */
[----:B------:R-:W-:Y:S01]  /*06d0*/  IMAD.MOV.U32 R18, RZ, RZ, R15 ;  /* 0x000000ffff127224 */ /* 0x000fe200078e000f */
[----:B------:R-:W-:Y:S02]  /*06e0*/  IADD3 R16, P1, PT, -R16, R29, RZ ;  /* 0x0000001d10107210 */ /* 0x000fe40007f3e1ff */
[----:B------:R-:W-:Y:S01]  /*06f0*/  SEL R15, R11, RZ, P0 ;  /* 0x000000ff0b0f7207 */ /* 0x000fe20000000000 */
[----:B------:R-:W-:-:S04]  /*0700*/  IMAD.WIDE.U32.X R18, R23, R21, R18, P2 ;  /* 0x0000001517127225 */ /* 0x000fc800010e0412 */
[----:B------:R-:W-:Y:S02]  /*0710*/  IMAD.X R17, R20, 0x1, ~R15, P1 ;  /* 0x0000000114117824 */ /* 0x000fe400008e0e0f */
[----:B-1----:R-:W-:-:S03]  /*0720*/  IMAD.WIDE.U32 R20, R19, R12, RZ ;  /* 0x0000000c13147225 */ /* 0x002fc600078e00ff */
[----:B------:R1:W-:Y:S01]  /*0730*/  STS.64 [R27], R16 ;  /* 0x000000101b007388 */ /* 0x0003e20000000a00 */
[----:B------:R-:W-:-:S04]  /*0740*/  IMAD.WIDE.U32 R28, P0, R18, R13, R20 ;  /* 0x0000000d121c7225 */ /* 0x000fc80007800014 */
[----:B------:R-:W-:-:S04]  /*0750*/  IMAD.WIDE.U32 R20, R18, R12, RZ ;  /* 0x0000000c12147225 */ /* 0x000fc800078e00ff */
[----:B------:R-:W-:Y:S01]  /*0760*/  IMAD.MOV.U32 R20, RZ, RZ, R29 ;  /* 0x000000ffff147224 */ /* 0x000fe200078e001d */
[----:B------:R-:W-:Y:S01]  /*0770*/  IADD3 RZ, P1, PT, R21, R28, RZ ;  /* 0x0000001c15ff7210 */ /* 0x000fe20007f3e0ff */
[----:B------:R-:W-:-:S04]  /*0780*/  IMAD.X R21, RZ, RZ, RZ, P0 ;  /* 0x000000ffff157224 */ /* 0x000fc800000e06ff */
        /* <DEDUP_REMOVED lines=8> */
[----:B------:R-:W-:-:S03]  /*0810*/  MOV R25, R2 ;  /* 0x0000000200197202 */ /* 0x000fc60000000f00 */
[----:B------:R-:W-:Y:S01]  /*0820*/  IMAD.IADD R14, R14, 0x1, R19 ;  /* 0x000000010e0e7824 */ /* 0x000fe200078e0213 */
[----:B------:R-:W-:-:S04]  /*0830*/  ISETP.GE.U32.AND P0, PT, R18, R10, PT ;  /* 0x0000000a1200720c */ /* 0x000fc80003f06070 */
[----:B------:R-:W-:-:S04]  /*0840*/  ISETP.GE.U32.AND.EX P0, PT, R14, R11, PT, P0 ;  /* 0x0000000b0e00720c */ /* 0x000fc80003f06100 */
[----:B------:R-:W-:Y:S02]  /*0850*/  SEL R19, R10, RZ, P0 ;  /* 0x000000ff0a137207 */ /* 0x000fe40000000000 */
[----:B-1----:R-:W-:Y:S02]  /*0860*/  SEL R16, R11, RZ, P0 ;  /* 0x000000ff0b107207 */ /* 0x002fe40000000000 */
        /* <DEDUP_REMOVED lines=8> */
[----:B------:R-:W-:-:S04]  /*08f0*/  LOP3.LUT P0, RZ, R4, 0x3, RZ, 0xc0, !PT ;  /* 0x0000000304ff7812 */ /* 0x000fc8000780c0ff */
[----:B------:R1:W-:Y:S09]  /*0900*/  STS.64 [R5], R14 ;  /* 0x0000000e05007388 */ /* 0x0003f20000000a00 */
[----:B------:R-:W-:Y:S05]  /*0910*/  @!P0 BRA `(.L_x_48) ;  /* 0x0000000400fc8947 */ /* 0x000fea0003800000 */
[----:B-1----:R-:W-:-:S05]  /*0920*/  VIADD R5, R6, 0xffffffff ;  /* 0xffffffff06057836 */ /* 0x002fca0000000000 */
[----:B------:R-:W-:-:S05]  /*0930*/  LOP3.LUT R17, R2, R5, RZ, 0xc0, !PT ;  /* 0x0000000502117212 */ /* 0x000fca00078ec0ff */
[----:B------:R-:W-:-:S04]  /*0940*/  IMAD.IADD R15, R6, 0x1, R17 ;  /* 0x00000001060f7824 */ /* 0x000fc800078e0211 */
[----:B------:R-:W-:-:S06]  /*0950*/  IMAD.WIDE.U32 R14, R15, 0x8, R8 ;  /* 0x000000080f0e7825 */ /* 0x000fcc00078e0008 */
[----:B------:R-:W2:Y:S01]  /*0960*/  LDG.E.64 R14, desc[UR12][R14.64] ;  /* 0x0000000c0e0e7981 */ /* 0x000ea2000c1e1b00 */
[----:B------:R-:W-:-:S04]  /*0970*/  SHF.R.U32.HI R16, RZ, UR6, R2 ;  /* 0x00000006ff107c19 */ /* 0x000fc80008011602 */
        /* <DEDUP_REMOVED lines=10> */
[----:B------:R-:W-:Y:S02]  /*0a20*/  IADD3 R25, P1, P2, R25, R18, -R16 ;  /* 0x0000001219197210 */ /* 0x000fe40007a3e810 */
[----:B------:R-:W-:Y:S02]  /*0a30*/  IADD3 R29, P0, PT, R18, R16, RZ ;  /* 0x00000010121d7210 */ /* 0x000fe40007f1e0ff */
[----:B------:R-:W-:-:S03]  /*0a40*/  IADD3.X R23, PT, PT, R23, R19, ~R17, P1, P2 ;  /* 0x0000001317177210 */ /* 0x000fc60000fe4c11 */
[----:B------:R-:W-:Y:S01]  /*0a50*/  IMAD.X R17, R19, 0x1, R17, P0 ;  /* 0x0000000113117824 */ /* 0x000fe200000e0611 */
[----:B------:R-:W-:-:S04]  /*0a60*/  ISETP.GE.U32.AND P0, PT, R29, R10, PT ;  /* 0x0000000a1d00720c */ /* 0x000fc80003f06070 */
[----:B------:R-:W-:-:S04]  /*0a70*/  ISETP.GE.U32.AND.EX P0, PT, R17, R11, PT, P0 ;  /* 0x0000000b1100720c */ /* 0x000fc80003f06100 */
[----:B------:R-:W-:Y:S02]  /*0a80*/  SEL R28, R10, RZ, P0 ;  /* 0x000000ff0a1c7207 */ /* 0x000fe40000000000 */
[----:B------:R-:W-:Y:S02]  /*0a90*/  SEL R16, R11, RZ, P0 ;  /* 0x000000ff0b107207 */ /* 0x000fe40000000000 */
[----:B------:R-:W-:-:S05]  /*0aa0*/  IADD3 R28, P1, PT, -R28, R29, RZ ;  /* 0x0000001d1c1c7210 */ /* 0x000fca0007f3e1ff */
[----:B------:R-:W-:Y:S01]  /*0ab0*/  IMAD.X R29, R17, 0x1, ~R16, P1 ;  /* 0x00000001111d7824 */ /* 0x000fe200008e0e10 */
[----:B------:R-:W-:-:S04]  /*0ac0*/  ISETP.NE.AND P1, PT, R24, 0x1, PT ;  /* 0x000000011800780c */ /* 0x000fc80003f25270 */
[----:B------:R3:W-:Y:S01]  /*0ad0*/  STS.64 [R27], R28 ;  /* 0x0000001c1b007388 */ /* 0x0007e20000000a00 */
        /* <DEDUP_REMOVED lines=22> */
[----:B------:R-:W-:Y:S01]  /*0c40*/  ISETP.GE.U32.AND P0, PT, R18, R10, PT ;  /* 0x0000000a1200720c */ /* 0x000fe20003f06070 */
[----:B------:R-:W-:-:S03]  /*0c50*/  IMAD.MOV.U32 R25, RZ, RZ, R3 ;  /* 0x000000ffff197224 */ /* 0x000fc600078e0003 */
[----:B------:R-:W-:-:S04]  /*0c60*/  ISETP.GE.U32.AND.EX P0, PT, R17, R11, PT, P0 ;  /* 0x0000000b1100720c */ /* 0x000fc80003f06100 */
[----:B------:R-:W-:Y:S02]  /*0c70*/  SEL R15, R10, RZ, P0 ;  /* 0x000000ff0a0f7207 */ /* 0x000fe40000000000 */
[----:B------:R-:W-:Y:S02]  /*0c80*/  SEL R16, R11, RZ, P0 ;  /* 0x000000ff0b107207 */ /* 0x000fe40000000000 */
[----:B------:R-:W-:-:S04]  /*0c90*/  IADD3 R15, P2, PT, -R15, R18, RZ ;  /* 0x000000120f0f7210 */ /* 0x000fc80007f5e1ff */
[----:B------:R-:W-:Y:S01]  /*0ca0*/  ISETP.GE.U32.AND P0, PT, R15, R10, PT ;  /* 0x0000000a0f00720c */ /* 0x000fe20003f06070 */
[----:B------:R-:W-:-:S05]  /*0cb0*/  IMAD.X R16, R17, 0x1, ~R16, P2 ;  /* 0x0000000111107824 */ /* 0x000fca00010e0e10 */
[----:B------:R-:W-:-:S04]  /*0cc0*/  ISETP.GE.U32.AND.EX P0, PT, R16, R11, PT, P0 ;  /* 0x0000000b1000720c */ /* 0x000fc80003f06100 */
[----:B------:R-:W-:-:S04]  /*0cd0*/  SEL R14, R10, RZ, P0 ;  /* 0x000000ff0a0e7207 */ /* 0x000fc80000000000 */
[----:B------:R-:W-:Y:S02]  /*0ce0*/  IADD3 R14, P2, PT, -R14, R15, RZ ;  /* 0x0000000f0e0e7210 */ /* 0x000fe40007f5e1ff */
[----:B------:R-:W-:-:S04]  /*0cf0*/  SEL R15, R11, RZ, P0 ;  /* 0x000000ff0b0f7207 */ /* 0x000fc80000000000 */
[----:B------:R-:W-:-:S05]  /*0d00*/  IADD3.X R15, PT, PT, ~R15, R16, RZ, P2, !PT ;  /* 0x000000100f0f7210 */ /* 0x000fca00017fe5ff */
[----:B------:R3:W-:Y:S01]  /*0d10*/  STS.64 [R26], R14 ;  /* 0x0000000e1a007388 */ /* 0x0007e20000000a00 */
[----:B------:R-:W-:Y:S05]  /*0d20*/  @!P1 BRA `(.L_x_48) ;  /* 0x0000000000f89947 */ /* 0x000fea0003800000 */
[----:B------:R-:W-:-:S05]  /*0d30*/  LOP3.LUT R5, R3, R5, RZ, 0xc0, !PT ;  /* 0x0000000503057212 */ /* 0x000fca00078ec0ff */
[----:B---3--:R-:W-:-:S04]  /*0d40*/  IMAD.IADD R15, R6, 0x1, R5 ;  /* 0x00000001060f7824 */ /* 0x008fc800078e0205 */
        /* <DEDUP_REMOVED lines=27> */
[----:B------:R-:W-:Y:S02]  /*0f00*/  IMAD.X R23, RZ, RZ, RZ, P0 ;  /* 0x000000ffff177224 */ /* 0x000fe400000e06ff */
[----:B------:R-:W-:Y:S02]  /*0f10*/  VIADD R25, R3, UR10 ;  /* 0x0000000a03197c36 */ /* 0x000fe40008000000 */
        /* <DEDUP_REMOVED lines=8> */
[----:B------:R-:W-:-:S03]  /*0fa0*/  IADD3 R13, P1, PT, R18, R14, RZ ;  /* 0x0000000e120d7210 */ /* 0x000fc60007f3e0ff */
        /* <DEDUP_REMOVED lines=14> */
[----:B------:R-:W-:-:S04]  /*1090*/  ISETP.GE.U32.AND.EX P0, PT, R12, R11, PT, P0 ;  /* 0x0000000b0c00720c */ /* 0x000fc80003f06100 */
[----:B------:R-:W-:Y:S02]  /*10a0*/  SEL R10, R10, RZ, P0 ;  /* 0x000000ff0a0a7207 */ /* 0x000fe40000000000 */
[----:B------:R-:W-:Y:S02]  /*10b0*/  SEL R11, R11, RZ, P0 ;  /* 0x000000ff0b0b7207 */ /* 0x000fe40000000000 */
[----:B------:R-:W-:Y:S02]  /*10c0*/  IADD3 R10, P2, PT, -R10, R9, RZ ;  /* 0x000000090a0a7210 */ /* 0x000fe40007f5e1ff */
[----:B------:R-:W-:-:S03]  /*10d0*/  IADD3.X R9, PT, PT, ~R5, R14, RZ, P1, !PT ;  /* 0x0000000e05097210 */ /* 0x000fc60000ffe5ff */
[----:B------:R-:W-:Y:S02]  /*10e0*/  IMAD.X R11, R12, 0x1, ~R11, P2 ;  /* 0x000000010c0b7824 */ /* 0x000fe400010e0e0b */
[----:B------:R2:W-:Y:S04]  /*10f0*/  STS.64 [R7], R8 ;  /* 0x0000000807007388 */ /* 0x0005e80000000a00 */
[----:B------:R2:W-:Y:S02]  /*1100*/  STS.64 [R6], R10 ;  /* 0x0000000a06007388 */ /* 0x0005e40000000a00 */
.L_x_48:
[----:B0-----:R-:W-:Y:S05]  /*1110*/  BSYNC.RECONVERGENT B1 ;  /* 0x0000000000017941 */ /* 0x001fea0003800200 */
.L_x_47:
[----:B------:R-:W-:-:S13]  /*1120*/  ISETP.GE.U32.AND P0, PT, R4, 0x3, PT ;  /* 0x000000030400780c */ /* 0x000fda0003f06070 */
[----:B------:R-:W-:Y:S05]  /*1130*/  @!P0 BRA `(.L_x_46) ;  /* 0x0000001000308947 */ /* 0x000fea0003800000 */
[----:B--2---:R-:W0:Y:S01]  /*1140*/  S2R R7, SR_CgaCtaId ;  /* 0x0000000000077919 */ /* 0x004e220000008800 */
[----:B-1----:R-:W-:Y:S01]  /*1150*/  IMAD.MOV.U32 R5, RZ, RZ, 0x1 ;  /* 0x00000001ff057424 */ /* 0x002fe200078e00ff */
[----:B------:R-:W-:Y:S01]  /*1160*/  MOV R6, 0x400 ;  /* 0x0000040000067802 */ /* 0x000fe20000000f00 */
[----:B------:R-:W-:Y:S02]  /*1170*/  IMAD.U32 R8, RZ, RZ, UR10 ;  /* 0x0000000aff087e24 */ /* 0x000fe4000f8e00ff */
[----:B------:R-:W-:Y:S01]  /*1180*/  IMAD.U32 R10, RZ, RZ, UR10 ;  /* 0x0000000aff0a7e24 */ /* 0x000fe2000f8e00ff */
[----:B------:R-:W-:Y:S01]  /*1190*/  SHF.L.U32 R5, R5, UR9, RZ ;  /* 0x0000000905057c19 */ /* 0x000fe200080006ff */
[----:B------:R-:W-:Y:S02]  /*11a0*/  VIADD R23, R25, UR10 ;  /* 0x0000000a19177c36 */ /* 0x000fe40008000000 */
[----:B------:R-:W-:Y:S01]  /*11b0*/  IMAD R9, R10, 0x3, R25 ;  /* 0x000000030a097824 */ /* 0x000fe200078e0219 */
[----:B0-----:R-:W-:-:S02]  /*11c0*/  LEA R6, R7, R6, 0x18 ;  /* 0x0000000607067211 */ /* 0x001fc400078ec0ff */
[----:B------:R-:W-:Y:S01]  /*11d0*/  SHF.R.U32.HI R7, RZ, 0x1, R5 ;  /* 0x00000001ff077819 */ /* 0x000fe20000011605 */
[----:B------:R-:W-:-:S04]  /*11e0*/  IMAD R5, R8, 0x2, R25 ;  /* 0x0000000208057824 */ /* 0x000fc800078e0219 */
[----:B------:R-:W-:-:S07]  /*11f0*/  VIADD R8, R7, 0xffffffff ;  /* 0xffffffff07087836 */ /* 0x000fce0000000000 */
.L_x_49:
[----:B------:R-:W0:Y:S01]  /*1200*/  LDC.64 R12, c[0x0][0x388] ;  /* 0x0000e200ff0c7b82 */ /* 0x000e220000000a00 */
[----:B------:R-:W-:-:S05]  /*1210*/  LOP3.LUT R10, R25, R8, RZ, 0xc0, !PT ;  /* 0x00000008190a7212 */ /* 0x000fca00078ec0ff */
[----:B---3--:R-:W-:-:S04]  /*1220*/  IMAD.IADD R27, R7, 0x1, R10 ;  /* 0x00000001071b7824 */ /* 0x008fc800078e020a */
[----:B0-----:R-:W-:-:S06]  /*1230*/  IMAD.WIDE.U32 R26, R27, 0x8, R12 ;  /* 0x000000081b1a7825 */ /* 0x001fcc00078e000c */
[----:B------:R-:W2:Y:S01]  /*1240*/  LDG.E.64 R26, desc[UR12][R26.64] ;  /* 0x0000000c1a1a7981 */ /* 0x000ea2000c1e1b00 */
[----:B------:R-:W-:-:S04]  /*1250*/  SHF.R.U32.HI R11, RZ, UR6, R25 ;  /* 0x00000006ff0b7c19 */ /* 0x000fc80008011619 */
[----:B------:R-:W-:-:S05]  /*1260*/  SHF.L.U32 R11, R11, UR9, RZ ;  /* 0x000000090b0b7c19 */ /* 0x000fca00080006ff */
[----:B------:R-:W-:-:S04]  /*1270*/  IMAD.IADD R11, R10, 0x1, R11 ;  /* 0x000000010a0b7824 */ /* 0x000fc800078e020b */
[----:B------:R-:W-:Y:S02]  /*1280*/  IMAD R22, R11, 0x8, R6 ;  /* 0x000000080b167824 */ /* 0x000fe400078e0206 */
[----:B------:R-:W0:Y:S02]  /*1290*/  LDC.64 R10, c[0x0][0x3a8] ;  /* 0x0000ea00ff0a7b82 */ /* 0x000e240000000a00 */
[----:B------:R-:W-:Y:S01]  /*12a0*/  IMAD R24, R7, 0x8, R22 ;  /* 0x0000000807187824 */ /* 0x000fe200078e0216 */
[----:B------:R-:W-:Y:S04]  /*12b0*/  LDS.64 R18, [R22] ;  /* 0x0000000016127984 */ /* 0x000fe80000000a00 */
[----:B------:R-:W1:Y:S02]  /*12c0*/  LDS.64 R14, [R24] ;  /* 0x00000000180e7984 */ /* 0x000e640000000a00 */
[----:B-1----:R-:W-:-:S04]  /*12d0*/  ISETP.GE.U32.AND P0, PT, R18, R14, PT ;  /* 0x0000000e1200720c */ /* 0x002fc80003f06070 */
[----:B------:R-:W-:-:S04]  /*12e0*/  ISETP.GE.U32.AND.EX P0, PT, R19, R15, PT, P0 ;  /* 0x0000000f1300720c */ /* 0x000fc80003f06100 */
[----:B0-----:R-:W-:Y:S02]  /*12f0*/  SEL R29, R10, RZ, !P0 ;  /* 0x000000ff0a1d7207 */ /* 0x001fe40004000000 */
[----:B------:R-:W-:Y:S02]  /*1300*/  SEL R17, R11, RZ, !P0 ;  /* 0x000000ff0b117207 */ /* 0x000fe40004000000 */
[----:B------:R-:W-:Y:S02]  /*1310*/  IADD3 R21, P0, PT, R18, R14, RZ ;  /* 0x0000000e12157210 */ /* 0x000fe40007f1e0ff */
[----:B------:R-:W-:-:S03]  /*1320*/  IADD3 R29, P1, P2, R29, R18, -R14 ;  /* 0x000000121d1d7210 */ /* 0x000fc60007a3e80e */
[--C-:B------:R-:W-:Y:S01]  /*1330*/  IMAD.X R18, R19, 0x1, R15.reuse, P0 ;  /* 0x0000000113127824 */ /* 0x100fe200000e060f */
[----:B------:R-:W-:Y:S02]  /*1340*/  ISETP.GE.U32.AND P0, PT, R21, R10, PT ;  /* 0x0000000a1500720c */ /* 0x000fe40003f06070 */
[----:B------:R-:W-:Y:S02]  /*1350*/  IADD3.X R17, PT, PT, R17, R19, ~R15, P1, P2 ;  /* 0x0000001311117210 */ /* 0x000fe40000fe4c0f */
[----:B------:R-:W-:-:S04]  /*1360*/  ISETP.GE.U32.AND.EX P0, PT, R18, R11, PT, P0 ;  /* 0x0000000b1200720c */ /* 0x000fc80003f06100 */
[----:B------:R-:W-:Y:S02]  /*1370*/  SEL R14, R10, RZ, P0 ;  /* 0x000000ff0a0e7207 */ /* 0x000fe40000000000 */
[----:B------:R-:W-:Y:S02]  /*1380*/  SEL R15, R11, RZ, P0 ;  /* 0x000000ff0b0f7207 */ /* 0x000fe40000000000 */
[----:B------:R-:W-:-:S05]  /*1390*/  IADD3 R14, P1, PT, -R14, R21, RZ ;  /* 0x000000150e0e7210 */ /* 0x000fca0007f3e1ff */
[----:B------:R-:W-:-:S05]  /*13a0*/  IMAD.X R15, R18, 0x1, ~R15, P1 ;  /* 0x00000001120f7824 */ /* 0x000fca00008e0e0f */
[----:B------:R0:W-:Y:S01]  /*13b0*/  STS.64 [R22], R14 ;  /* 0x0000000e16007388 */ /* 0x0001e20000000a00 */
[----:B--2---:R-:W-:-:S04]  /*13c0*/  IMAD.WIDE.U32 R20, R17, R26, RZ ;  /* 0x0000001a11147225 */ /* 0x004fc800078e00ff */
[----:B0-----:R-:W-:-:S04]  /*13d0*/  IMAD.WIDE.U32 R14, R29, R26, RZ ;  /* 0x0000001a1d0e7225 */ /* 0x001fc800078e00ff */
[----:B------:R-:W-:-:S04]  /*13e0*/  IMAD.WIDE.U32 R20, P0, R27, R29, R20 ;  /* 0x0000001d1b147225 */ /* 0x000fc80007800014 */
[----:B------:R-:W-:Y:S01]  /*13f0*/  IMAD.MOV.U32 R18, RZ, RZ, R21 ;  /* 0x000000ffff127224 */ /* 0x000fe200078e0015 */
[----:B------:R-:W-:Y:S02]  /*1400*/  IADD3.X R19, PT, PT, RZ, RZ, RZ, P0, !PT ;  /* 0x000000ffff137210 */ /* 0x000fe400007fe4ff */
[----:B------:R-:W-:-:S05]  /*1410*/  IADD3 RZ, P0, PT, R15, R20, RZ ;  /* 0x000000140fff7210 */ /* 0x000fca0007f1e0ff */
[----:B------:R-:W-:-:S06]  /*1420*/  IMAD.WIDE.U32.X R18, R27, R17, R18, P0 ;  /* 0x000000111b127225 */ /* 0x000fcc00000e0412 */
[----:B------:R-:W-:-:S04]  /*1430*/  IMAD.WIDE.U32 R16, R19, UR14, RZ ;  /* 0x0000000e13107c25 */ /* 0x000fc8000f8e00ff */
[----:B------:R-:W-:-:S04]  /*1440*/  IMAD.WIDE.U32 R14, R18, UR14, RZ ;  /* 0x0000000e120e7c25 */ /* 0x000fc8000f8e00ff */
[----:B------:R-:W-:-:S04]  /*1450*/  IMAD.WIDE.U32 R16, P0, R18, UR15, R16 ;  /* 0x0000000f12107c25 */ /* 0x000fc8000f800010 */
[----:B------:R-:W-:Y:S01]  /*1460*/  IMAD.MOV.U32 R14, RZ, RZ, R17 ;  /* 0x000000ffff0e7224 */ /* 0x000fe200078e0011 */
[----:B------:R-:W-:Y:S01]  /*1470*/  IADD3 RZ, P1, PT, R15, R16, RZ ;  /* 0x000000100fff7210 */ /* 0x000fe20007f3e0ff */
[----:B------:R-:W-:-:S04]  /*1480*/  IMAD.X R15, RZ, RZ, RZ, P0 ;  /* 0x000000ffff0f7224 */ /* 0x000fc800000e06ff */
[----:B------:R-:W-:-:S04]  /*1490*/  IMAD.WIDE.U32.X R14, R19, UR15, R14, P1 ;  /* 0x0000000f130e7c25 */ /* 0x000fc800088e040e */
[----:B------:R-:W-:-:S04]  /*14a0*/  IMAD R15, R15, R10, RZ ;  /* 0x0000000a0f0f7224 */ /* 0x000fc800078e02ff */
[C---:B------:R-:W-:Y:S02]  /*14b0*/  IMAD R17, R14.reuse, R11, R15 ;  /* 0x0000000b0e117224 */ /* 0x040fe400078e020f */
[----:B------:R-:W-:-:S04]  /*14c0*/  IMAD.WIDE.U32 R14, R14, R10, RZ ;  /* 0x0000000a0e0e7225 */ /* 0x000fc800078e00ff */
[----:B------:R-:W-:Y:S01]  /*14d0*/  IMAD.IADD R15, R15, 0x1, R17 ;  /* 0x000000010f0f7824 */ /* 0x000fe200078e0211 */
[----:B------:R-:W-:-:S05]  /*14e0*/  IADD3 R14, P0, PT, RZ, -R14, RZ ;  /* 0x8000000eff0e7210 */ /* 0x000fca0007f1e0ff */
[----:B------:R-:W-:Y:S02]  /*14f0*/  IMAD.X R15, RZ, RZ, ~R15, P0 ;  /* 0x000000ffff0f7224 */ /* 0x000fe400000e0e0f */
[----:B------:R-:W-:Y:S01]  /*1500*/  IMAD.WIDE.U32 R14, R26, R29, R14 ;  /* 0x0000001d1a0e7225 */ /* 0x000fe200078e000e */
[----:B------:R-:W-:-:S03]  /*1510*/  LOP3.LUT R26, R23, R8, RZ, 0xc0, !PT ;  /* 0x00000008171a7212 */ /* 0x000fc600078ec0ff */
[----:B------:R-:W-:Y:S01]  /*1520*/  IMAD.IADD R20, R20, 0x1, R15 ;  /* 0x0000000114147824 */ /* 0x000fe200078e020f */
[----:B------:R-:W-:-:S04]  /*1530*/  ISETP.GE.U32.AND P0, PT, R14, R10, PT ;  /* 0x0000000a0e00720c */ /* 0x000fc80003f06070 */
[----:B------:R-:W-:-:S04]  /*1540*/  ISETP.GE.U32.AND.EX P0, PT, R20, R11, PT, P0 ;  /* 0x0000000b1400720c */ /* 0x000fc80003f06100 */
[----:B------:R-:W-:Y:S02]  /*1550*/  SEL R21, R10, RZ, P0 ;  /* 0x000000ff0a157207 */ /* 0x000fe40000000000 */
[----:B------:R-:W-:Y:S02]  /*1560*/  SEL R16, R11, RZ, P0 ;  /* 0x000000ff0b107207 */ /* 0x000fe40000000000 */
[----:B------:R-:W-:Y:S02]  /*1570*/  IADD3 R21, P0, PT, -R21, R14, RZ ;  /* 0x0000000e15157210 */ /* 0x000fe40007f1e1ff */
[----:B------:R-:W-:-:S03]  /*1580*/  SHF.R.U32.HI R14, RZ, UR6, R23 ;  /* 0x00000006ff0e7c19 */ /* 0x000fc60008011617 */
[----:B------:R-:W-:Y:S01]  /*1590*/  IMAD.X R16, R20, 0x1, ~R16, P0 ;  /* 0x0000000114107824 */ /* 0x000fe200000e0e10 */
[----:B------:R-:W-:Y:S02]  /*15a0*/  ISETP.GE.U32.AND P0, PT, R21, R10, PT ;  /* 0x0000000a1500720c */ /* 0x000fe40003f06070 */
[----:B------:R-:W-:Y:S02]  /*15b0*/  SHF.L.U32 R15, R14, UR9, RZ ;  /* 0x000000090e0f7c19 */ /* 0x000fe400080006ff */
[----:B------:R-:W-:-:S03]  /*15c0*/  ISETP.GE.U32.AND.EX P0, PT, R16, R11, PT, P0 ;  /* 0x0000000b1000720c */ /* 0x000fc60003f06100 */
[----:B------:R-:W-:Y:S01]  /*15d0*/  IMAD.IADD R15, R26, 0x1, R15 ;  /* 0x000000011a0f7824 */ /* 0x000fe200078e020f */
[----:B------:R-:W-:Y:S02]  /*15e0*/  SEL R20, R10, RZ, P0 ;  /* 0x000000ff0a147207 */ /* 0x000fe40000000000 */
[----:B------:R-:W-:Y:S01]  /*15f0*/  SEL R14, R11, RZ, P0 ;  /* 0x000000ff0b0e7207 */ /* 0x000fe20000000000 */
[----:B------:R-:W-:Y:S01]  /*1600*/  IMAD R28, R15, 0x8, R6 ;  /* 0x000000080f1c7824 */ /* 0x000fe200078e0206 */
[----:B------:R-:W-:-:S03]  /*1610*/  IADD3 R20, P1, PT, -R20, R21, RZ ;  /* 0x0000001514147210 */ /* 0x000fc60007f3e1ff */
[----:B------:R-:W-:Y:S02]  /*1620*/  IMAD R22, R7, 0x8, R28 ;  /* 0x0000000807167824 */ /* 0x000fe400078e021c */
[----:B------:R-:W-:-:S05]  /*1630*/  IMAD.X R21, R16, 0x1, ~R14, P1 ;  /* 0x0000000110157824 */ /* 0x000fca00008e0e0e */
[----:B------:R-:W-:Y:S04]  /*1640*/  STS.64 [R24], R20 ;  /* 0x0000001418007388 */ /* 0x000fe80000000a00 */
[----:B------:R-:W-:Y:S04]  /*1650*/  LDS.64 R18, [R28] ;  /* 0x000000001c127984 */ /* 0x000fe80000000a00 */
[----:B------:R-:W0:Y:S02]  /*1660*/  LDS.64 R16, [R22] ;  /* 0x0000000016107984 */ /* 0x000e240000000a00 */
[----:B0-----:R-:W-:-:S02]  /*1670*/  IADD3 R15, P1, PT, R18, R16, RZ ;  /* 0x00000010120f7210 */ /* 0x001fc40007f3e0ff */
[----:B------:R-:W-:Y:S02]  /*1680*/  ISETP.GE.U32.AND P2, PT, R18, R16, PT ;  /* 0x000000101200720c */ /* 0x000fe40003f46070 */
[----:B------:R-:W-:Y:S01]  /*1690*/  ISETP.GE.U32.AND P0, PT, R15, R10, PT ;  /* 0x0000000a0f00720c */ /* 0x000fe20003f06070 */
[----:B------:R-:W-:-:S05]  /*16a0*/  IMAD.X R27, R19, 0x1, R17, P1 ;  /* 0x00000001131b7824 */ /* 0x000fca00008e0611 */
[----:B------:R-:W-:-:S04]  /*16b0*/  ISETP.GE.U32.AND.EX P0, PT, R27, R11, PT, P0 ;  /* 0x0000000b1b00720c */ /* 0x000fc80003f06100 */
[----:B------:R-:W-:-:S04]  /*16c0*/  SEL R14, R10, RZ, P0 ;  /* 0x000000ff0a0e7207 */ /* 0x000fc80000000000 */
[----:B------:R-:W-:Y:S02]  /*16d0*/  IADD3 R14, P1, PT, -R14, R15, RZ ;  /* 0x0000000f0e0e7210 */ /* 0x000fe40007f3e1ff */
[----:B------:R-:W-:Y:S02]  /*16e0*/  SEL R15, R11, RZ, P0 ;  /* 0x000000ff0b0f7207 */ /* 0x000fe40000000000 */
[----:B------:R-:W-:-:S03]  /*16f0*/  ISETP.GE.U32.AND.EX P0, PT, R19, R17, PT, P2 ;  /* 0x000000111300720c */ /* 0x000fc60003f06120 */
[----:B------:R-:W-:Y:S01]  /*1700*/  IMAD.X R15, R27, 0x1, ~R15, P1 ;  /* 0x000000011b0f7824 */ /* 0x000fe200008e0e0f */
[----:B------:R-:W-:Y:S01]  /*1710*/  SEL R29, R10, RZ, !P0 ;  /* 0x000000ff0a1d7207 */ /* 0x000fe20004000000 */
[----:B------:R-:W-:Y:S01]  /*1720*/  IMAD.IADD R27, R7, 0x1, R26 ;  /* 0x00000001071b7824 */ /* 0x000fe200078e021a */
[----:B------:R-:W-:Y:S02]  /*1730*/  SEL R21, R11, RZ, !P0 ;  /* 0x000000ff0b157207 */ /* 0x000fe40004000000 */
[----:B------:R-:W-:Y:S01]  /*1740*/  IADD3 R29, P1, P2, R29, R18, -R16 ;  /* 0x000000121d1d7210 */ /* 0x000fe20007a3e810 */
[----:B------:R-:W-:-:S03]  /*1750*/  IMAD.WIDE.U32 R26, R27, 0x8, R12 ;  /* 0x000000081b1a7825 */ /* 0x000fc600078e000c */
[----:B------:R-:W-:-:S03]  /*1760*/  IADD3.X R17, PT, PT, R21, R19, ~R17, P1, P2 ;  /* 0x0000001315117210 */ /* 0x000fc60000fe4c11 */
[----:B------:R-:W2:Y:S04]  /*1770*/  LDG.E.64 R26, desc[UR12][R26.64] ;  /* 0x0000000c1a1a7981 */ /* 0x000ea8000c1e1b00 */
[----:B------:R0:W-:Y:S02]  /*1780*/  STS.64 [R28], R14 ;  /* 0x0000000e1c007388 */ /* 0x0001e40000000a00 */
[----:B0-----:R-:W-:Y:S01]  /*1790*/  LOP3.LUT R28, R5, R8, RZ, 0xc0, !PT ;  /* 0x00000008051c7212 */ /* 0x001fe200078ec0ff */
[----:B--2---:R-:W-:-:S04]  /*17a0*/  IMAD.WIDE.U32 R20, R17, R26, RZ ;  /* 0x0000001a11147225 */ /* 0x004fc800078e00ff */
[----:B------:R-:W-:-:S04]  /*17b0*/  IMAD.WIDE.U32 R14, R29, R26, RZ ;  /* 0x0000001a1d0e7225 */ /* 0x000fc800078e00ff */
        /* <DEDUP_REMOVED lines=20> */
[----:B------:R-:W-:Y:S01]  /*1900*/  ISETP.GE.U32.AND P0, PT, R14, R10, PT ;  /* 0x0000000a0e00720c */ /* 0x000fe20003f06070 */
[----:B------:R-:W-:-:S03]  /*1910*/  IMAD.IADD R29, R7, 0x1, R28 ;  /* 0x00000001071d7824 */ /* 0x000fc600078e021c */
        /* <DEDUP_REMOVED lines=29> */
[----:B------:R-:W-:Y:S02]  /*1af0*/  SEL R27, R10, RZ, !P0 ;  /* 0x000000ff0a1b7207 */ /* 0x000fe40004000000 */
[----:B------:R-:W-:Y:S02]  /*1b00*/  SEL R21, R11, RZ, !P0 ;  /* 0x000000ff0b157207 */ /* 0x000fe40004000000 */
[----:B------:R-:W-:-:S04]  /*1b10*/  IADD3 R27, P1, P2, R27, R16, -R14 ;  /* 0x000000101b1b7210 */ /* 0x000fc80007a3e80e */
[----:B------:R-:W-:Y:S01]  /*1b20*/  IADD3.X R21, PT, PT, R21, R17, ~R15, P1, P2 ;  /* 0x0000001115157210 */ /* 0x000fe20000fe4c0f */
[----:B------:R-:W-:-:S06]  /*1b30*/  IMAD.WIDE.U32 R16, R29, 0x8, R12 ;  /* 0x000000081d107825 */ /* 0x000fcc00078e000c */
[----:B------:R-:W2:Y:S04]  /*1b40*/  LDG.E.64 R16, desc[UR12][R16.64] ;  /* 0x0000000c10107981 */ /* 0x000ea8000c1e1b00 */
        /* <DEDUP_REMOVED lines=13> */
[----:B------:R-:W-:Y:S01]  /*1c20*/  IMAD.X R19, RZ, RZ, RZ, P0 ;  /* 0x000000ffff137224 */ /* 0x000fe200000e06ff */
[----:B------:R-:W-:-:S03]  /*1c30*/  LOP3.LUT R20, R9, R8, RZ, 0xc0, !PT ;  /* 0x0000000809147212 */ /* 0x000fc600078ec0ff */
[----:B------:R-:W-:-:S04]  /*1c40*/  IMAD.WIDE.U32.X R18, R29, UR15, R18, P1 ;  /* 0x0000000f1d127c25 */ /* 0x000fc800088e0412 */
        /* <DEDUP_REMOVED lines=17> */
[----:B------:R-:W-:Y:S01]  /*1d60*/  IMAD.X R17, R14, 0x1, ~R17, P1 ;  /* 0x000000010e117824 */ /* 0x000fe200008e0e11 */
[----:B------:R-:W-:-:S04]  /*1d70*/  SHF.R.U32.HI R14, RZ, UR6, R9 ;  /* 0x00000006ff0e7c19 */ /* 0x000fc80008011609 */
[----:B------:R-:W-:Y:S02]  /*1d80*/  ISETP.GE.U32.AND.EX P0, PT, R17, R11, PT, P0 ;  /* 0x0000000b1100720c */ /* 0x000fe40003f06100 */
[----:B------:R-:W-:Y:S02]  /*1d90*/  SHF.L.U32 R15, R14, UR9, RZ ;  /* 0x000000090e0f7c19 */ /* 0x000fe400080006ff */
[----:B------:R-:W-:Y:S02]  /*1da0*/  SEL R14, R10, RZ, P0 ;  /* 0x000000ff0a0e7207 */ /* 0x000fe40000000000 */
[----:B------:R-:W-:Y:S01]  /*1db0*/  SEL R16, R11, RZ, P0 ;  /* 0x000000ff0b107207 */ /* 0x000fe20000000000 */
[----:B------:R-:W-:Y:S01]  /*1dc0*/  IMAD.IADD R15, R20, 0x1, R15 ;  /* 0x00000001140f7824 */ /* 0x000fe200078e020f */
[----:B------:R-:W-:-:S03]  /*1dd0*/  IADD3 R14, P1, PT, -R14, R19, RZ ;  /* 0x000000130e0e7210 */ /* 0x000fc60007f3e1ff */
[----:B------:R-:W-:Y:S02]  /*1de0*/  IMAD R22, R15, 0x8, R6 ;  /* 0x000000080f167824 */ /* 0x000fe400078e0206 */
[----:B------:R-:W-:Y:S02]  /*1df0*/  IMAD.X R15, R17, 0x1, ~R16, P1 ;  /* 0x00000001110f7824 */ /* 0x000fe400008e0e10 */
[----:B------:R-:W-:-:S03]  /*1e00*/  IMAD R24, R7, 0x8, R22 ;  /* 0x0000000807187824 */ /* 0x000fc600078e0216 */
        /* <DEDUP_REMOVED lines=8> */
[----:B------:R-:W-:Y:S02]  /*1e90*/  IADD3.X R19, PT, PT, R19, R21, ~R17, P0, P1 ;  /* 0x0000001513137210 */ /* 0x000fe400007e2c11 */
[----:B------:R-:W-:-:S05]  /*1ea0*/  IADD3 R27, P0, PT, R20, R16, RZ ;  /* 0x00000010141b7210 */ /* 0x000fca0007f1e0ff */
[----:B------:R-:W-:Y:S02]  /*1eb0*/  IMAD.X R26, R21, 0x1, R17, P0 ;  /* 0x00000001151a7824 */ /* 0x000fe400000e0611 */
[----:B--2---:R-:W-:-:S04]  /*1ec0*/  IMAD.WIDE.U32 R14, R19, R12, RZ ;  /* 0x0000000c130e7225 */ /* 0x004fc800078e00ff */
[----:B------:R-:W-:-:S04]  /*1ed0*/  IMAD.WIDE.U32 R16, R29, R12, RZ ;  /* 0x0000000c1d107225 */ /* 0x000fc800078e00ff */
[----:B------:R-:W-:-:S03]  /*1ee0*/  IMAD.WIDE.U32 R14, P0, R13, R29, R14 ;  /* 0x0000001d0d0e7225 */ /* 0x000fc6000780000e */
[----:B------:R-:W-:Y:S01]  /*1ef0*/  IADD3 RZ, P1, PT, R17, R14, RZ ;  /* 0x0000000e11ff7210 */ /* 0x000fe20007f3e0ff */
[----:B------:R-:W-:Y:S01]  /*1f00*/  IMAD.X R17, RZ, RZ, RZ, P0 ;  /* 0x000000ffff117224 */ /* 0x000fe200000e06ff */
[----:B------:R-:W-:-:S05]  /*1f10*/  MOV R16, R15 ;  /* 0x0000000f00107202 */ /* 0x000fca0000000f00 */
[----:B------:R-:W-:-:S06]  /*1f20*/  IMAD.WIDE.U32.X R16, R13, R19, R16, P1 ;  /* 0x000000130d107225 */ /* 0x000fcc00008e0410 */
[----:B------:R-:W-:-:S04]  /*1f30*/  IMAD.WIDE.U32 R18, R17, UR14, RZ ;  /* 0x0000000e11127c25 */ /* 0x000fc8000f8e00ff */
[----:B------:R-:W-:-:S04]  /*1f40*/  IMAD.WIDE.U32 R20, R16, UR14, RZ ;  /* 0x0000000e10147c25 */ /* 0x000fc8000f8e00ff */
[----:B------:R-:W-:-:S04]  /*1f50*/  IMAD.WIDE.U32 R18, P0, R16, UR15, R18 ;  /* 0x0000000f10127c25 */ /* 0x000fc8000f800012 */
[----:B------:R-:W-:Y:S01]  /*1f60*/  IMAD.MOV.U32 R20, RZ, RZ, R19 ;  /* 0x000000ffff147224 */ /* 0x000fe200078e0013 */
[----:B------:R-:W-:Y:S01]  /*1f70*/  IADD3 RZ, P1, PT, R21, R18, RZ ;  /* 0x0000001215ff7210 */ /* 0x000fe20007f3e0ff */
[----:B------:R-:W-:Y:S02]  /*1f80*/  IMAD.X R21, RZ, RZ, RZ, P0 ;  /* 0x000000ffff157224 */ /* 0x000fe400000e06ff */
[----:B------:R-:W-:Y:S02]  /*1f90*/  IMAD.U32 R18, RZ, RZ, UR10 ;  /* 0x0000000aff127e24 */ /* 0x000fe4000f8e00ff */
[----:B------:R-:W-:Y:S01]  /*1fa0*/  IMAD.WIDE.U32.X R16, R17, UR15, R20, P1 ;  /* 0x0000000f11107c25 */ /* 0x000fe200088e0414 */
[----:B------:R-:W-:-:S03]  /*1fb0*/  ISETP.GE.U32.AND P1, PT, R27, R10, PT ;  /* 0x0000000a1b00720c */ /* 0x000fc60003f26070 */
[-C--:B------:R-:W-:Y:S01]  /*1fc0*/  IMAD R13, R17, R10.reuse, RZ ;  /* 0x0000000a110d7224 */ /* 0x080fe200078e02ff */
[-C--:B------:R-:W-:Y:S01]  /*1fd0*/  ISETP.GE.U32.AND.EX P1, PT, R26, R11.reuse, PT, P1 ;  /* 0x0000000b1a00720c */ /* 0x080fe20003f26110 */
[----:B------:R-:W-:Y:S02]  /*1fe0*/  IMAD R23, R18, 0x4, R23 ;  /* 0x0000000412177824 */ /* 0x000fe400078e0217 */
[C---:B------:R-:W-:Y:S02]  /*1ff0*/  IMAD R13, R16.reuse, R11, R13 ;  /* 0x0000000b100d7224 */ /* 0x040fe400078e020d */
[----:B------:R-:W-:-:S04]  /*2000*/  IMAD.WIDE.U32 R16, R16, R10, RZ ;  /* 0x0000000a10107225 */ /* 0x000fc800078e00ff */
[----:B------:R-:W-:Y:S01]  /*2010*/  IMAD.IADD R13, R17, 0x1, R13 ;  /* 0x00000001110d7824 */ /* 0x000fe200078e020d */
[----:B------:R-:W-:-:S05]  /*2020*/  IADD3 R16, P0, PT, RZ, -R16, RZ ;  /* 0x80000010ff107210 */ /* 0x000fca0007f1e0ff */
[----:B------:R-:W-:Y:S01]  /*2030*/  IMAD.X R17, RZ, RZ, ~R13, P0 ;  /* 0x000000ffff117224 */ /* 0x000fe200000e0e0d */
[----:B------:R-:W-:Y:S01]  /*2040*/  SEL R13, R11, RZ, P1 ;  /* 0x000000ff0b0d7207 */ /* 0x000fe20000800000 */
[----:B------:R-:W-:Y:S01]  /*2050*/  IMAD.WIDE.U32 R16, R12, R29, R16 ;  /* 0x0000001d0c107225 */ /* 0x000fe200078e0010 */
[----:B------:R-:W-:-:S03]  /*2060*/  SEL R12, R10, RZ, P1 ;  /* 0x000000ff0a0c7207 */ /* 0x000fc60000800000 */
[----:B------:R-:W-:Y:S01]  /*2070*/  IMAD.IADD R15, R14, 0x1, R17 ;  /* 0x000000010e0f7824 */ /* 0x000fe200078e0211 */
[----:B------:R-:W-:Y:S02]  /*2080*/  ISETP.GE.U32.AND P0, PT, R16, R10, PT ;  /* 0x0000000a1000720c */ /* 0x000fe40003f06070 */
[----:B------:R-:W-:Y:S02]  /*2090*/  IADD3 R12, P1, PT, -R12, R27, RZ ;  /* 0x0000001b0c0c7210 */ /* 0x000fe40007f3e1ff */
[----:B------:R-:W-:-:S03]  /*20a0*/  ISETP.GE.U32.AND.EX P0, PT, R15, R11, PT, P0 ;  /* 0x0000000b0f00720c */ /* 0x000fc60003f06100 */
[----:B------:R-:W-:Y:S01]  /*20b0*/  IMAD.X R13, R26, 0x1, ~R13, P1 ;  /* 0x000000011a0d7824 */ /* 0x000fe200008e0e0d */
[----:B------:R-:W-:Y:S02]  /*20c0*/  SEL R17, R10, RZ, P0 ;  /* 0x000000ff0a117207 */ /* 0x000fe40000000000 */
[----:B------:R-:W-:Y:S02]  /*20d0*/  SEL R14, R11, RZ, P0 ;  /* 0x000000ff0b0e7207 */ /* 0x000fe40000000000 */
[----:B------:R-:W-:Y:S01]  /*20e0*/  IADD3 R17, P0, PT, -R17, R16, RZ ;  /* 0x0000001011117210 */ /* 0x000fe20007f1e1ff */
[----:B------:R-:W-:Y:S01]  /*20f0*/  IMAD.U32 R16, RZ, RZ, UR10 ;  /* 0x0000000aff107e24 */ /* 0x000fe2000f8e00ff */
[----:B------:R4:W-:Y:S03]  /*2100*/  STS.64 [R22], R12 ;  /* 0x0000000c16007388 */ /* 0x0009e60000000a00 */
[----:B------:R-:W-:Y:S01]  /*2110*/  IMAD.X R14, R15, 0x1, ~R14, P0 ;  /* 0x000000010f0e7824 */ /* 0x000fe200000e0e0e */
[----:B------:R-:W-:Y:S01]  /*2120*/  ISETP.GE.U32.AND P0, PT, R17, R10, PT ;  /* 0x0000000a1100720c */ /* 0x000fe20003f06070 */
[----:B------:R-:W-:-:S03]  /*2130*/  IMAD R9, R16, 0x4, R9 ;  /* 0x0000000410097824 */ /* 0x000fc600078e0209 */
[----:B------:R-:W-:-:S04]  /*2140*/  ISETP.GE.U32.AND.EX P0, PT, R14, R11, PT, P0 ;  /* 0x0000000b0e00720c */ /* 0x000fc80003f06100 */
[----:B------:R-:W-:Y:S02]  /*2150*/  SEL R10, R10, RZ, P0 ;  /* 0x000000ff0a0a7207 */ /* 0x000fe40000000000 */
[----:B------:R-:W-:Y:S02]  /*2160*/  SEL R11, R11, RZ, P0 ;  /* 0x000000ff0b0b7207 */ /* 0x000fe40000000000 */
[----:B------:R-:W-:-:S05]  /*2170*/  IADD3 R10, P2, PT, -R10, R17, RZ ;  /* 0x000000110a0a7210 */ /* 0x000fca0007f5e1ff */
[----:B------:R-:W-:Y:S02]  /*2180*/  IMAD.X R11, R14, 0x1, ~R11, P2 ;  /* 0x000000010e0b7824 */ /* 0x000fe400010e0e0b */
[----:B------:R-:W-:-:S03]  /*2190*/  IMAD.U32 R14, RZ, RZ, UR10 ;  /* 0x0000000aff0e7e24 */ /* 0x000fc6000f8e00ff */
[----:B------:R4:W-:Y:S01]  /*21a0*/  STS.64 [R24], R10 ;  /* 0x0000000a18007388 */ /* 0x0009e20000000a00 */
[C---:B------:R-:W-:Y:S01]  /*21b0*/  IMAD R5, R14.reuse, 0x4, R5 ;  /* 0x000000040e057824 */ /* 0x040fe200078e0205 */
[----:B------:R-:W-:-:S04]  /*21c0*/  IADD3 R25, PT, PT, R14, UR10, R25 ;  /* 0x0000000a0e197c10 */ /* 0x000fc8000fffe019 */
[----:B------:R-:W-:-:S04]  /*21d0*/  IADD3 R25, PT, PT, R16, UR10, R25 ;  /* 0x0000000a10197c10 */ /* 0x000fc8000fffe019 */
[----:B------:R-:W-:-:S13]  /*21e0*/  ISETP.GE.U32.AND P0, PT, R25, UR8, PT ;  /* 0x0000000819007c0c */ /* 0x000fda000bf06070 */
[----:B----4-:R-:W-:Y:S05]  /*21f0*/  @!P0 BRA `(.L_x_49) ;  /* 0xfffffff000008947 */ /* 0x010fea000383ffff */
.L_x_46:
[----:B0-----:R-:W-:Y:S05]  /*2200*/  BSYNC.RECONVERGENT B0 ;  /* 0x0000000000007941 */ /* 0x001fea0003800200 */
.L_x_45:
[----:B------:R-:W-:Y:S02]  /*2210*/  UISETP.NE.AND UP0, UPT, UR6, URZ, UPT ;  /* 0x000000ff0600728c */ /* 0x000fe4000bf05270 */
[----:B------:R-:W-:-:S07]  /*2220*/  UIADD3 UR7, UPT, UPT, UR6, -0x1, URZ ;  /* 0xffffffff06077890 */ /* 0x000fce000fffe0ff */
[----:B------:R-:W-:Y:S05]  /*2230*/  BRA.U UP0, `(.L_x_50) ;  /* 0xffffffe100607547 */ /* 0x000fea000b83ffff */
.L_x_44:
        /* <DEDUP_REMOVED lines=9> */
[----:B--2---:R-:W2:Y:S01]  /*22d0*/  LDC R8, c[0x0][0x360] ;  /* 0x0000d800ff087b82 */ /* 0x004ea20000000800 */
[----:B------:R-:W-:Y:S02]  /*22e0*/  MOV R9, 0x400 ;  /* 0x0000040000097802 */ /* 0x000fe40000000f00 */
[----:B------:R-:W-:-:S05]  /*22f0*/  MOV R10, R0 ;  /* 0x00000000000a7202 */ /* 0x000fca0000000f00 */
[----:B------:R-:W4:Y:S01]  /*2300*/  LDC.64 R2, c[0x0][0x3a8] ;  /* 0x0000ea00ff027b82 */ /* 0x000f220000000a00 */
[----:B0-----:R-:W-:-:S07]  /*2310*/  LEA R9, R4, R9, 0x18 ;  /* 0x0000000904097211 */ /* 0x001fce00078ec0ff */
.L_x_53:
[----:B0-----:R-:W-:Y:S02]  /*2320*/  IMAD R11, R10, 0x8, R9 ;  /* 0x000000080a0b7824 */ /* 0x001fe400078e0209 */
[----:B--2---:R-:W-:-:S03]  /*2330*/  IMAD.IADD R10, R8, 0x1, R10 ;  /* 0x00000001080a7824 */ /* 0x004fc600078e020a */
[----:B-1----:R-:W0:Y:S02]  /*2340*/  LDS.64 R4, [R11] ;  /* 0x000000000b047984 */ /* 0x002e240000000a00 */
[----:B0-----:R-:W-:-:S04]  /*2350*/  IMAD.WIDE.U32 R6, R5, UR6, RZ ;  /* 0x0000000605067c25 */ /* 0x001fc8000f8e00ff */
[----:B------:R-:W-:-:S04]  /*2360*/  IMAD.WIDE.U32 R12, R4, UR6, RZ ;  /* 0x00000006040c7c25 */ /* 0x000fc8000f8e00ff */
[----:B------:R-:W-:-:S04]  /*2370*/  IMAD.WIDE.U32 R6, P0, R4, UR7, R6 ;  /* 0x0000000704067c25 */ /* 0x000fc8000f800006 */
[----:B---3--:R-:W-:Y:S01]  /*2380*/  IMAD.X R15, RZ, RZ, RZ, P0 ;  /* 0x000000ffff0f7224 */ /* 0x008fe200000e06ff */
[----:B------:R-:W-:Y:S01]  /*2390*/  IADD3 RZ, P0, PT, R13, R6, RZ ;  /* 0x000000060dff7210 */ /* 0x000fe20007f1e0ff */
[----:B------:R-:W-:-:S04]  /*23a0*/  IMAD.MOV.U32 R14, RZ, RZ, R7 ;  /* 0x000000ffff0e7224 */ /* 0x000fc800078e0007 */
[----:B------:R-:W-:-:S06]  /*23b0*/  IMAD.WIDE.U32.X R12, R5, UR7, R14, P0 ;  /* 0x00000007050c7c25 */ /* 0x000fcc00080e040e */
[----:B------:R-:W-:-:S04]  /*23c0*/  IMAD.WIDE.U32 R14, R13, UR10, RZ ;  /* 0x0000000a0d0e7c25 */ /* 0x000fc8000f8e00ff */
[----:B------:R-:W-:-:S04]  /*23d0*/  IMAD.WIDE.U32 R16, P0, R12, UR11, R14 ;  /* 0x0000000b0c107c25 */ /* 0x000fc8000f80000e */
        /* <DEDUP_REMOVED lines=28> */
.L_x_52:
[----:B------:R-:W-:Y:S05]  /*25a0*/  BSYNC.RECONVERGENT B0 ;  /* 0x0000000000007941 */ /* 0x000fea0003800200 */
.L_x_51:
[----:B------:R-:W-:Y:S06]  /*25b0*/  BAR.SYNC.DEFER_BLOCKING 0x0 ;  /* 0x0000000000007b1d */ /* 0x000fec0000010000 */
[----:B------:R-:W-:Y:S05]  /*25c0*/  @P1 EXIT ;  /* 0x000000000000194d */ /* 0x000fea0003800000 */
[----:B------:R-:W4:Y:S01]  /*25d0*/  S2UR UR7, SR_CgaCtaId ;  /* 0x00000000000779c3 */ /* 0x000f220000008800 */
[----:B------:R-:W-:Y:S01]  /*25e0*/  UMOV UR6, 0x400 ;  /* 0x0000040000067882 */ /* 0x000fe20000000000 */
[----:B------:R-:W0:Y:S02]  /*25f0*/  LDCU UR8, c[0x0][0x360] ;  /* 0x00006c00ff0877ac */ /* 0x000e240008000800 */
[----:B0---4-:R-:W-:-:S12]  /*2600*/  ULEA UR6, UR7, UR6, 0x18 ;  /* 0x0000000607067291 */ /* 0x011fd8000f8ec0ff */
.L_x_54:
[----:B0-----:R-:W-:Y:S01]  /*2610*/  LEA R2, R0, UR6, 0x3 ;  /* 0x0000000600027c11 */ /* 0x001fe2000f8e18ff */
[----:B-1----:R-:W-:-:S04]  /*2620*/  IMAD.MOV.U32 R5, RZ, RZ, 0x8 ;  /* 0x00000008ff057424 */ /* 0x002fc800078e00ff */
[C---:B------:R-:W-:Y:S01]  /*2630*/  IMAD.WIDE.U32 R4, R0.reuse, R5, UR4 ;  /* 0x0000000400047e25 */ /* 0x040fe2000f8e0005 */
[----:B------:R-:W0:Y:S03]  /*2640*/  LDS.64 R2, [R2] ;  /* 0x0000000002027984 */ /* 0x000e260000000a00 */
[----:B------:R-:W-:-:S05]  /*2650*/  VIADD R0, R0, UR8 ;  /* 0x0000000800007c36 */ /* 0x000fca0008000000 */
[----:B------:R-:W-:Y:S01]  /*2660*/  ISETP.GE.U32.AND P0, PT, R0, UR9, PT ;  /* 0x0000000900007c0c */ /* 0x000fe2000bf06070 */
[----:B0-----:R0:W-:-:S12]  /*2670*/  STG.E.64 desc[UR12][R4.64], R2 ;  /* 0x0000000204007986 */ /* 0x0011d8000c101b0c */
[----:B------:R-:W-:Y:S05]  /*2680*/  @!P0 BRA `(.L_x_54) ;  /* 0xfffffffc00e08947 */ /* 0x000fea000383ffff */
[----:B------:R-:W-:Y:S05]  /*2690*/  EXIT ;  /* 0x000000000000794d */ /* 0x000fea0003800000 */
.L_x_55:
        /* <DEDUP_REMOVED lines=14> */
.L_x_87:


//--------------------- .text.four_step_ntt_transpose_kernel --------------------------
	.section	.text.four_step_ntt_transpose_kernel,"ax",@progbits
	.align	128
        .global         four_step_ntt_transpose_kernel
        .type           four_step_ntt_transpose_kernel,@function
        .size           four_step_ntt_transpose_kernel,(.L_x_88 - four_step_ntt_transpose_kernel)
        .other          four_step_ntt_transpose_kernel,@"STO_CUDA_ENTRY STV_DEFAULT"
four_step_ntt_transpose_kernel:
.text.four_step_ntt_transpose_kernel:
[----:B------:R-:W-:Y:S01]  /*0000*/  LDC R1, c[0x0][0x37c] ;  /* 0x0000df00ff017b82 */ /* 0x000fe20000000800 */
[----:B------:R-:W0:Y:S01]  /*0010*/  S2R R8, SR_TID.Y ;  /* 0x0000000000087919 */ /* 0x000e220000002200 */
[----:B------:R-:W1:Y:S01]  /*0020*/  LDCU.64 UR6, c[0x0][0x390] ;  /* 0x00007200ff0677ac */ /* 0x000e620008000a00 */
[----:B------:R-:W0:Y:S01]  /*0030*/  S2R R9, SR_CTAID.Y ;  /* 0x0000000000097919 */ /* 0x000e220000002600 */
[----:B------:R-:W2:Y:S01]  /*0040*/  LDCU.64 UR4, c[0x0][0x358] ;  /* 0x00006b00ff0477ac */ /* 0x000ea20008000a00 */
[----:B------:R-:W3:Y:S01]  /*0050*/  S2R R7, SR_CTAID.X ;  /* 0x0000000000077919 */ /* 0x000ee20000002500 */
[----:B------:R-:W3:Y:S01]  /*0060*/  S2R R4, SR_TID.X ;  /* 0x0000000000047919 */ /* 0x000ee20000002100 */
[----:B0-----:R-:W-:-:S05]  /*0070*/  IMAD R5, R9, 0x20, R8 ;  /* 0x0000002009057824 */ /* 0x001fca00078e0208 */
[----:B-1----:R-:W-:Y:S01]  /*0080*/  ISETP.GE.U32.AND P0, PT, R5, UR7, PT ;  /* 0x0000000705007c0c */ /* 0x002fe2000bf06070 */
[----:B---3--:R-:W-:-:S05]  /*0090*/  IMAD R0, R7, 0x20, R4 ;  /* 0x0000002007007824 */ /* 0x008fca00078e0204 */
[----:B------:R-:W-:-:S13]  /*00a0*/  ISETP.GE.U32.OR P0, PT, R0, UR6, P0 ;  /* 0x0000000600007c0c */ /* 0x000fda0008706470 */
[----:B------:R-:W0:Y:S01]  /*00b0*/  @!P0 LDC.64 R2, c[0x0][0x380] ;  /* 0x0000e000ff028b82 */ /* 0x000e220000000a00 */
[----:B------:R-:W-:-:S04]  /*00c0*/  @!P0 IMAD R5, R5, UR6, R0 ;  /* 0x0000000605058c24 */ /* 0x000fc8000f8e0200 */
[----:B0-----:R-:W-:-:S06]  /*00d0*/  @!P0 IMAD.WIDE.U32 R2, R5, 0x8, R2 ;  /* 0x0000000805028825 */ /* 0x001fcc00078e0002 */
[----:B--2---:R-:W2:Y:S01]  /*00e0*/  @!P0 LDG.E.64 R2, desc[UR4][R2.64] ;  /* 0x0000000402028981 */ /* 0x004ea2000c1e1b00 */
[----:B------:R-:W-:Y:S01]  /*00f0*/  @!P0 MOV R0, 0x400 ;  /* 0x0000040000008802 */ /* 0x000fe20000000f00 */
[----:B------:R-:W-:Y:S01]  /*0100*/  IMAD R7, R7, 0x20, R8 ;  /* 0x0000002007077824 */ /* 0x000fe200078e0208 */
[----:B------:R-:W-:Y:S01]  /*0110*/  LEA R6, R9, R4, 0x5 ;  /* 0x0000000409067211 */ /* 0x000fe200078e28ff */
[----:B------:R-:W0:Y:S03]  /*0120*/  @!P0 S2R R5, SR_CgaCtaId ;  /* 0x0000000000058919 */ /* 0x000e260000008800 */
[----:B------:R-:W-:-:S04]  /*0130*/  ISETP.GE.U32.AND P1, PT, R6, UR7, PT ;  /* 0x0000000706007c0c */ /* 0x000fc8000bf26070 */
[----:B------:R-:W-:Y:S02]  /*0140*/  ISETP.GE.U32.OR P1, PT, R7, UR6, P1 ;  /* 0x0000000607007c0c */ /* 0x000fe40008f26470 */
[----:B0-----:R-:W-:-:S05]  /*0150*/  @!P0 LEA R0, R5, R0, 0x18 ;  /* 0x0000000005008211 */ /* 0x001fca00078ec0ff */
[----:B------:R-:W-:-:S05]  /*0160*/  @!P0 IMAD R0, R8, 0x108, R0 ;  /* 0x0000010808008824 */ /* 0x000fca00078e0200 */
[----:B------:R-:W-:-:S05]  /*0170*/  @!P0 LEA R5, R4, R0, 0x3 ;  /* 0x0000000004058211 */ /* 0x000fca00078e18ff */
[----:B--2---:R0:W-:Y:S01]  /*0180*/  @!P0 STS.64 [R5], R2 ;  /* 0x0000000205008388 */ /* 0x0041e20000000a00 */
[----:B------:R-:W-:Y:S06]  /*0190*/  BAR.SYNC.DEFER_BLOCKING 0x0 ;  /* 0x0000000000007b1d */ /* 0x000fec0000010000 */
[----:B------:R-:W-:Y:S05]  /*01a0*/  @P1 EXIT ;  /* 0x000000000000194d */ /* 0x000fea0003800000 */
[----:B0-----:R-:W0:Y:S01]  /*01b0*/  S2R R3, SR_CgaCtaId ;  /* 0x0000000000037919 */ /* 0x001e220000008800 */
[----:B------:R-:W-:Y:S01]  /*01c0*/  MOV R0, 0x400 ;  /* 0x0000040000007802 */ /* 0x000fe20000000f00 */
[----:B------:R-:W-:-:S03]  /*01d0*/  IMAD R7, R7, UR7, R6 ;  /* 0x0000000707077c24 */ /* 0x000fc6000f8e0206 */
[----:B0-----:R-:W-:-:S05]  /*01e0*/  LEA R3, R3, R0, 0x18 ;  /* 0x0000000003037211 */ /* 0x001fca00078ec0ff */
[----:B------:R-:W-:Y:S02]  /*01f0*/  IMAD R0, R4, 0x108, R3 ;  /* 0x0000010804007824 */ /* 0x000fe400078e0203 */
[----:B------:R-:W0:Y:S02]  /*0200*/  LDC.64 R4, c[0x0][0x388] ;  /* 0x0000e200ff047b82 */ /* 0x000e240000000a00 */
[----:B------:R-:W-:-:S05]  /*0210*/  IMAD R0, R8, 0x8, R0 ;  /* 0x0000000808007824 */ /* 0x000fca00078e0200 */
[----:B------:R-:W1:Y:S01]  /*0220*/  LDS.64 R2, [R0] ;  /* 0x0000000000027984 */ /* 0x000e620000000a00 */
[----:B0-----:R-:W-:-:S05]  /*0230*/  IMAD.WIDE.U32 R4, R7, 0x8, R4 ;  /* 0x0000000807047825 */ /* 0x001fca00078e0004 */
[----:B-1----:R-:W-:Y:S01]  /*0240*/  STG.E.64 desc[UR4][R4.64], R2 ;  /* 0x0000000204007986 */ /* 0x002fe2000c101b04 */
[----:B------:R-:W-:Y:S05]  /*0250*/  EXIT ;  /* 0x000000000000794d */ /* 0x000fea0003800000 */
.L_x_56:
        /* <DEDUP_REMOVED lines=10> */
.L_x_88:


//--------------------- .text.four_step_ntt_rows_kernel --------------------------
	.section	.text.four_step_ntt_rows_kernel,"ax",@progbits
	.align	128
        .global         four_step_ntt_rows_kernel
        .type           four_step_ntt_rows_kernel,@function
        .size           four_step_ntt_rows_kernel,(.L_x_89 - four_step_ntt_rows_kernel)
        .other          four_step_ntt_rows_kernel,@"STO_CUDA_ENTRY STV_DEFAULT"
four_step_ntt_rows_kernel:
.text.four_step_ntt_rows_kernel:
[----:B------:R-:W-:Y:S08]  /*0000*/  LDC R1, c[0x0][0x37c] ;  /* 0x0000df00ff017b82 */ /* 0x000ff00000000800 */
[----:B------:R-:W0:Y:S08]  /*0010*/  S2UR UR4, SR_CTAID.X ;  /* 0x00000000000479c3 */ /* 0x000e300000002500 */
[----:B------:R-:W0:Y:S02]  /*0020*/  LDC R0, c[0x0][0x394] ;  /* 0x0000e500ff007b82 */ /* 0x000e240000000800 */
[----:B0-----:R-:W-:-:S13]  /*0030*/  ISETP.LE.U32.AND P0, PT, R0, UR4, PT ;  /* 0x0000000400007c0c */ /* 0x001fda000bf03070 */
[----:B------:R-:W-:Y:S05]  /*0040*/  @P0 EXIT ;  /* 0x000000000000094d */ /* 0x000fea0003800000 */
[----:B------:R-:W0:Y:S01]  /*0050*/  S2R R0, SR_TID.X ;  /* 0x0000000000007919 */ /* 0x000e220000002100 */
[----:B------:R-:W1:Y:S01]  /*0060*/  LDC R9, c[0x0][0x390] ;  /* 0x0000e400ff097b82 */ /* 0x000e620000000800 */
[----:B------:R-:W2:Y:S01]  /*0070*/  LDCU.64 UR10, c[0x0][0x358] ;  /* 0x00006b00ff0a77ac */ /* 0x000ea20008000a00 */
[----:B------:R-:W-:Y:S06]  /*0080*/  BSSY.RECONVERGENT B0, `(.L_x_57) ;  /* 0x0000012000007945 */ /* 0x000fec0003800200 */
[----:B------:R-:W3:Y:S01]  /*0090*/  LDC.64 R10, c[0x0][0x380] ;  /* 0x0000e000ff0a7b82 */ /* 0x000ee20000000a00 */
[----:B-1----:R-:W-:Y:S01]  /*00a0*/  IMAD R3, R9, UR4, RZ ;  /* 0x0000000409037c24 */ /* 0x002fe2000f8e02ff */
[----:B0-----:R-:W-:-:S03]  /*00b0*/  ISETP.GE.U32.AND P0, PT, R0, R9, PT ;  /* 0x000000090000720c */ /* 0x001fc60003f06070 */
[----:B---3--:R-:W-:-:S10]  /*00c0*/  IMAD.WIDE.U32 R10, R3, 0x8, R10 ;  /* 0x00000008030a7825 */ /* 0x008fd400078e000a */
[----:B--2---:R-:W-:Y:S05]  /*00d0*/  @P0 BRA `(.L_x_58) ;  /* 0x0000000000300947 */ /* 0x004fea0003800000 */
[----:B------:R-:W0:Y:S01]  /*00e0*/  S2R R3, SR_CgaCtaId ;  /* 0x0000000000037919 */ /* 0x000e220000008800 */
[----:B------:R-:W1:Y:S01]  /*00f0*/  LDC R6, c[0x0][0x360] ;  /* 0x0000d800ff067b82 */ /* 0x000e620000000800 */
[----:B------:R-:W-:Y:S01]  /*0100*/  MOV R2, 0x400 ;  /* 0x0000040000027802 */ /* 0x000fe20000000f00 */
[----:B------:R-:W-:-:S03]  /*0110*/  IMAD.MOV.U32 R5, RZ, RZ, R0 ;  /* 0x000000ffff057224 */ /* 0x000fc600078e0000 */
[----:B0-----:R-:W-:-:S07]  /*0120*/  LEA R4, R3, R2, 0x18 ;  /* 0x0000000203047211 */ /* 0x001fce00078ec0ff */
.L_x_59:
[----:B0-----:R-:W-:-:S06]  /*0130*/  IMAD.WIDE.U32 R2, R5, 0x8, R10 ;  /* 0x0000000805027825 */ /* 0x001fcc00078e000a */
[----:B------:R-:W2:Y:S01]  /*0140*/  LDG.E.64 R2, desc[UR10][R2.64] ;  /* 0x0000000a02027981 */ /* 0x000ea2000c1e1b00 */
[----:B------:R-:W-:Y:S02]  /*0150*/  IMAD R7, R5, 0x8, R4 ;  /* 0x0000000805077824 */ /* 0x000fe400078e0204 */
[----:B-1----:R-:W-:-:S05]  /*0160*/  IMAD.IADD R5, R6, 0x1, R5 ;  /* 0x0000000106057824 */ /* 0x002fca00078e0205 */
[----:B------:R-:W-:Y:S01]  /*0170*/  ISETP.GE.U32.AND P0, PT, R5, R9, PT ;  /* 0x000000090500720c */ /* 0x000fe20003f06070 */
[----:B--2---:R0:W-:-:S12]  /*0180*/  STS.64 [R7], R2 ;  /* 0x0000000207007388 */ /* 0x0041d80000000a00 */
[----:B------:R-:W-:Y:S05]  /*0190*/  @!P0 BRA `(.L_x_59) ;  /* 0xfffffffc00e48947 */ /* 0x000fea000383ffff */
.L_x_58:
[----:B------:R-:W-:Y:S05]  /*01a0*/  BSYNC.RECONVERGENT B0 ;  /* 0x0000000000007941 */ /* 0x000fea0003800200 */
.L_x_57:
[----:B------:R-:W1:Y:S02]  /*01b0*/  LDCU UR4, c[0x0][0x398] ;  /* 0x00007300ff0477ac */ /* 0x000e640008000800 */
[----:B-1----:R-:W-:-:S09]  /*01c0*/  UISETP.NE.AND UP0, UPT, UR4, URZ, UPT ;  /* 0x000000ff0400728c */ /* 0x002fd2000bf05270 */
[----:B------:R-:W-:Y:S05]  /*01d0*/  BRA.U !UP0, `(.L_x_60) ;  /* 0x0000001d08e87547 */ /* 0x000fea000b800000 */
[----:B0-----:R-:W0:Y:S01]  /*01e0*/  LDC R3, c[0x0][0x360] ;  /* 0x0000d800ff037b82 */ /* 0x001e220000000800 */
[----:B------:R-:W-:Y:S01]  /*01f0*/  SHF.R.U32.HI R5, RZ, 0x1, R9 ;  /* 0x00000001ff057819 */ /* 0x000fe20000011609 */
[----:B------:R-:W-:Y:S01]  /*0200*/  UMOV UR4, URZ ;  /* 0x000000ff00047c82 */ /* 0x000fe20008000000 */
[----:B0-----:R-:W0:Y:S01]  /*0210*/  I2F.U32.RP R8, R3 ;  /* 0x0000000300087306 */ /* 0x001e220000209000 */
[----:B------:R-:W-:Y:S01]  /*0220*/  IMAD.IADD R2, R0, 0x1, R3 ;  /* 0x0000000100027824 */ /* 0x000fe200078e0203 */
[----:B------:R-:W-:-:S04]  /*0230*/  ISETP.NE.U32.AND P2, PT, R3, RZ, PT ;  /* 0x000000ff0300720c */ /* 0x000fc80003f45070 */
[----:B------:R-:W-:Y:S02]  /*0240*/  ISETP.GE.U32.AND P0, PT, R2, R5, PT ;  /* 0x000000050200720c */ /* 0x000fe40003f06070 */
[----:B------:R-:W-:Y:S01]  /*0250*/  VIMNMX.U32 R9, PT, PT, R5, R2, !PT ;  /* 0x0000000205097248 */ /* 0x000fe20007fe0000 */
        /* <DEDUP_REMOVED lines=21> */
.L_x_66:
[----:B0-----:R-:W0:Y:S01]  /*03b0*/  LDCU UR6, c[0x0][0x398] ;  /* 0x00007300ff0677ac */ /* 0x001e220008000800 */
[----:B------:R-:W-:Y:S01]  /*03c0*/  BAR.SYNC.DEFER_BLOCKING 0x0 ;  /* 0x0000000000007b1d */ /* 0x000fe20000010000 */
[----:B------:R-:W-:-:S05]  /*03d0*/  ISETP.GE.U32.AND P0, PT, R0, R5, PT ;  /* 0x000000050000720c */ /* 0x000fca0003f06070 */
        /* <DEDUP_REMOVED lines=44> */
[----:B------:R-:W-:-:S04]  /*06a0*/  IMAD.X R23, RZ, RZ, RZ, P0 ;  /* 0x000000ffff177224 */ /* 0x000fc800000e06ff */
        /* <DEDUP_REMOVED lines=166> */
.L_x_64:
[----:B------:R-:W-:Y:S05]  /*1110*/  BSYNC.RECONVERGENT B1 ;  /* 0x0000000000017941 */ /* 0x000fea0003800200 */
.L_x_63:
[----:B------:R-:W-:-:S13]  /*1120*/  ISETP.GE.U32.AND P0, PT, R4, 0x3, PT ;  /* 0x000000030400780c */ /* 0x000fda0003f06070 */
[----:B------:R-:W-:Y:S05]  /*1130*/  @!P0 BRA `(.L_x_62) ;  /* 0x0000001000088947 */ /* 0x000fea0003800000 */
[C-C-:B--2---:R-:W-:Y:S02]  /*1140*/  IMAD R30, R3.reuse, 0x2, R36.reuse ;  /* 0x00000002031e7824 */ /* 0x144fe400078e0224 */
[----:B01----:R-:W-:Y:S02]  /*1150*/  IMAD R32, R3, 0x3, R36 ;  /* 0x0000000303207824 */ /* 0x003fe400078e0224 */
[----:B------:R-:W-:-:S07]  /*1160*/  IMAD.IADD R34, R36, 0x1, R3 ;  /* 0x0000000124227824 */ /* 0x000fce00078e0203 */
.L_x_65:
[----:B---3--:R-:W0:Y:S01]  /*1170*/  LDC.64 R12, c[0x0][0x388] ;  /* 0x0000e200ff0c7b82 */ /* 0x008e220000000a00 */
[----:B------:R-:W-:-:S05]  /*1180*/  LOP3.LUT R17, R36, R9, RZ, 0xc0, !PT ;  /* 0x0000000924117212 */ /* 0x000fca00078ec0ff */
[----:B------:R-:W-:Y:S02]  /*1190*/  IMAD.IADD R15, R8, 0x1, R17 ;  /* 0x00000001080f7824 */ /* 0x000fe400078e0211 */
[----:B------:R-:W1:Y:S01]  /*11a0*/  S2UR UR7, SR_CgaCtaId ;  /* 0x00000000000779c3 */ /* 0x000e620000008800 */
[----:B------:R-:W-:Y:S01]  /*11b0*/  SHF.R.U32.HI R16, RZ, UR5, R36 ;  /* 0x00000005ff107c19 */ /* 0x000fe20008011624 */
[----:B------:R-:W-:Y:S01]  /*11c0*/  UMOV UR6, 0x400 ;  /* 0x0000040000067882 */ /* 0x000fe20000000000 */
[----:B------:R-:W-:-:S05]  /*11d0*/  UMOV UR8, 0x8 ;  /* 0x0000000800087882 */ /* 0x000fca0000000000 */
[----:B------:R-:W2:Y:S01]  /*11e0*/  LDC.64 R18, c[0x0][0x3a8] ;  /* 0x0000ea00ff127b82 */ /* 0x000ea20000000a00 */
[----:B0-----:R-:W-:-:S06]  /*11f0*/  IMAD.WIDE.U32 R14, R15, 0x8, R12 ;  /* 0x000000080f0e7825 */ /* 0x001fcc00078e000c */
[----:B------:R-:W3:Y:S01]  /*1200*/  LDG.E.64 R14, desc[UR10][R14.64] ;  /* 0x0000000a0e0e7981 */ /* 0x000ee2000c1e1b00 */
[----:B------:R-:W-:Y:S01]  /*1210*/  SHF.L.U32 R16, R16, UR4, RZ ;  /* 0x0000000410107c19 */ /* 0x000fe200080006ff */
[----:B-1----:R-:W-:Y:S02]  /*1220*/  ULEA UR6, UR7, UR6, 0x18 ;  /* 0x0000000607067291 */ /* 0x002fe4000f8ec0ff */
[----:B------:R-:W-:Y:S02]  /*1230*/  USHF.L.U32 UR8, UR8, UR5, URZ ;  /* 0x0000000508087299 */ /* 0x000fe400080006ff */
[----:B------:R-:W-:-:S05]  /*1240*/  IMAD.IADD R16, R17, 0x1, R16 ;  /* 0x0000000111107824 */ /* 0x000fca00078e0210 */
[----:B------:R-:W-:-:S05]  /*1250*/  LEA R31, R16, UR6, 0x3 ;  /* 0x00000006101f7c11 */ /* 0x000fca000f8e18ff */
[----:B------:R-:W3:Y:S02]  /*1260*/  LDS.64 R16, [R31+UR8] ;  /* 0x000000081f107984 */ /* 0x000ee40008000a00 */
[----:B---3--:R-:W-:-:S04]  /*1270*/  IMAD.WIDE.U32 R20, R17, R14, RZ ;  /* 0x0000000e11147225 */ /* 0x008fc800078e00ff */
[----:B------:R-:W-:-:S04]  /*1280*/  IMAD.WIDE.U32 R24, R16, R14, RZ ;  /* 0x0000000e10187225 */ /* 0x000fc800078e00ff */
[----:B------:R-:W-:-:S04]  /*1290*/  IMAD.WIDE.U32 R20, P0, R15, R16, R20 ;  /* 0x000000100f147225 */ /* 0x000fc80007800014 */
[----:B------:R-:W-:Y:S01]  /*12a0*/  IMAD.X R23, RZ, RZ, RZ, P0 ;  /* 0x000000ffff177224 */ /* 0x000fe200000e06ff */
[----:B------:R-:W-:Y:S01]  /*12b0*/  IADD3 RZ, P0, PT, R25, R20, RZ ;  /* 0x0000001419ff7210 */ /* 0x000fe20007f1e0ff */
[----:B------:R-:W-:-:S04]  /*12c0*/  IMAD.MOV.U32 R22, RZ, RZ, R21 ;  /* 0x000000ffff167224 */ /* 0x000fc800078e0015 */
[----:B------:R-:W-:Y:S01]  /*12d0*/  IMAD.WIDE.U32.X R22, R15, R17, R22, P0 ;  /* 0x000000110f167225 */ /* 0x000fe200000e0416 */
[----:B------:R-:W-:-:S05]  /*12e0*/  LOP3.LUT R15, R34, R9, RZ, 0xc0, !PT ;  /* 0x00000009220f7212 */ /* 0x000fca00078ec0ff */
[----:B--2---:R-:W-:-:S04]  /*12f0*/  IMAD.WIDE.U32 R24, R23, R18, RZ ;  /* 0x0000001217187225 */ /* 0x004fc800078e00ff */
        /* <DEDUP_REMOVED lines=104> */
[----:B------:R-:W-:Y:S02]  /*1980*/  SEL R29, R23, RZ, P1 ;  /* 0x000000ff171d7207 */ /* 0x000fe40000800000 */
[----:B------:R-:W-:-:S03]  /*1990*/  IADD3 R26, P1, P3, R21, R26, -R15 ;  /* 0x0000001a151a7210 */ /* 0x000fc60007b3e80f */
[----:B------:R-:W-:Y:S01]  /*19a0*/  IMAD.X R15, R20, 0x1, ~R29, P2 ;  /* 0x00000001140f7824 */ /* 0x000fe200010e0e1d */
[----:B------:R-:W-:-:S04]  /*19b0*/  SEL R20, R23, RZ, !P0 ;  /* 0x000000ff17147207 */ /* 0x000fc80004000000 */
[----:B------:R-:W-:Y:S01]  /*19c0*/  IADD3.X R27, PT, PT, R20, R27, ~R25, P1, P3 ;  /* 0x0000001b141b7210 */ /* 0x000fe20000fe6c19 */
        /* <DEDUP_REMOVED lines=15> */
[----:B------:R-:W-:Y:S01]  /*1ac0*/  IADD3 RZ, P1, PT, R15, R20, RZ ;  /* 0x000000140fff7210 */ /* 0x000fe20007f3e0ff */
[----:B------:R-:W-:Y:S02]  /*1ad0*/  IMAD.IADD R21, R8, 0x1, R17 ;  /* 0x0000000108157824 */ /* 0x000fe400078e0211 */
[----:B------:R-:W-:Y:S02]  /*1ae0*/  IMAD.X R15, RZ, RZ, RZ, P0 ;  /* 0x000000ffff0f7224 */ /* 0x000fe400000e06ff */
[----:B------:R-:W-:-:S06]  /*1af0*/  IMAD.WIDE.U32 R12, R21, 0x8, R12 ;  /* 0x00000008150c7825 */ /* 0x000fcc00078e000c */
[----:B------:R-:W2:Y:S01]  /*1b00*/  LDG.E.64 R12, desc[UR10][R12.64] ;  /* 0x0000000a0c0c7981 */ /* 0x000ea2000c1e1b00 */
[----:B------:R-:W-:Y:S01]  /*1b10*/  IMAD.WIDE.U32.X R14, R25, R19, R14, P1 ;  /* 0x00000013190e7225 */ /* 0x000fe200008e040e */
[----:B------:R-:W-:-:S03]  /*1b20*/  IADD3 R36, PT, PT, R3, R36, R3 ;  /* 0x0000002403247210 */ /* 0x000fc60007ffe003 */
[----:B------:R-:W-:Y:S01]  /*1b30*/  IMAD R15, R15, R22, RZ ;  /* 0x000000160f0f7224 */ /* 0x000fe200078e02ff */
        /* <DEDUP_REMOVED lines=22> */
[--C-:B------:R-:W-:Y:S01]  /*1ca0*/  SHF.R.U32.HI R14, RZ, UR5, R32.reuse ;  /* 0x00000005ff0e7c19 */ /* 0x100fe20008011620 */
[----:B------:R-:W-:Y:S01]  /*1cb0*/  IMAD R32, R3, 0x4, R32 ;  /* 0x0000000403207824 */ /* 0x000fe200078e0220 */
[----:B0-----:R-:W-:Y:S01]  /*1cc0*/  IADD3 R27, P0, PT, R20, R15, RZ ;  /* 0x0000000f141b7210 */ /* 0x001fe20007f1e0ff */
[----:B------:R-:W-:Y:S01]  /*1cd0*/  IMAD.X R25, R16, 0x1, ~R25, P1 ;  /* 0x0000000110197824 */ /* 0x000fe200008e0e19 */
[----:B------:R-:W-:-:S02]  /*1ce0*/  SHF.L.U32 R14, R14, UR4, RZ ;  /* 0x000000040e0e7c19 */ /* 0x000fc400080006ff */
        /* <DEDUP_REMOVED lines=63> */
[----:B------:R-:W-:-:S02]  /*20e0*/  ISETP.GE.U32.AND P0, PT, R36, R5, PT ;  /* 0x000000052400720c */ /* 0x000fc40003f06070 */
[----:B------:R-:W-:Y:S02]  /*20f0*/  IADD3 R12, P2, P3, R13, R16, -R21 ;  /* 0x000000100d0c7210 */ /* 0x000fe40007b5e815 */
[----:B------:R-:W-:Y:S02]  /*2100*/  IADD3 R14, P1, PT, -R14, R19, RZ ;  /* 0x000000130e0e7210 */ /* 0x000fe40007f3e1ff */
[----:B------:R-:W-:-:S03]  /*2110*/  IADD3.X R13, PT, PT, R15, R17, ~R25, P2, P3 ;  /* 0x000000110f0d7210 */ /* 0x000fc600017e6c19 */
[----:B------:R-:W-:-:S05]  /*2120*/  IMAD.X R15, R18, 0x1, ~R23, P1 ;  /* 0x00000001120f7824 */ /* 0x000fca00008e0e17 */
[----:B------:R3:W-:Y:S04]  /*2130*/  STS.64 [R28], R14 ;  /* 0x0000000e1c007388 */ /* 0x0007e80000000a00 */
[----:B------:R3:W-:Y:S01]  /*2140*/  STS.64 [R28+UR8], R12 ;  /* 0x0000000c1c007988 */ /* 0x0007e20008000a08 */
[----:B------:R-:W-:Y:S05]  /*2150*/  @!P0 BRA `(.L_x_65) ;  /* 0xfffffff000048947 */ /* 0x000fea000383ffff */
.L_x_62:
[----:B------:R-:W-:Y:S05]  /*2160*/  BSYNC.RECONVERGENT B0 ;  /* 0x0000000000007941 */ /* 0x000fea0003800200 */
.L_x_61:
[----:B------:R-:W-:Y:S05]  /*2170*/  BRA.U UP0, `(.L_x_66) ;  /* 0xffffffe1008c7547 */ /* 0x000fea000b83ffff */
.L_x_60:
        /* <DEDUP_REMOVED lines=8> */
.L_x_67:
        /* <DEDUP_REMOVED lines=8> */
.L_x_68:
        /* <DEDUP_REMOVED lines=16> */
.L_x_89:


//--------------------- .text.four_step_ntt_twiddle_kernel --------------------------
	.section	.text.four_step_ntt_twiddle_kernel,"ax",@progbits
	.align	128
        .global         four_step_ntt_twiddle_kernel
        .type           four_step_ntt_twiddle_kernel,@function
        .size           four_step_ntt_twiddle_kernel,(.L_x_90 - four_step_ntt_twiddle_kernel)
        .other          four_step_ntt_twiddle_kernel,@"STO_CUDA_ENTRY STV_DEFAULT"
four_step_ntt_twiddle_kernel:
.text.four_step_ntt_twiddle_kernel:
        /* <DEDUP_REMOVED lines=54> */
.L_x_69:
        /* <DEDUP_REMOVED lines=10> */
.L_x_90:


//--------------------- .text.four_step_ntt_columns_kernel --------------------------
	.section	.text.four_step_ntt_columns_kernel,"ax",@progbits
	.align	128
        .global         four_step_ntt_columns_kernel
        .type           four_step_ntt_columns_kernel,@function
        .size           four_step_ntt_columns_kernel,(.L_x_91 - four_step_ntt_columns_kernel)
        .other          four_step_ntt_columns_kernel,@"STO_CUDA_ENTRY STV_DEFAULT"
four_step_ntt_columns_kernel:
.text.four_step_ntt_columns_kernel:
        /* <DEDUP_REMOVED lines=17> */
.L_x_72:
        /* <DEDUP_REMOVED lines=8> */
.L_x_71:
[----:B------:R-:W-:Y:S05]  /*0190*/  BSYNC.RECONVERGENT B0 ;  /* 0x0000000000007941 */ /* 0x000fea0003800200 */
.L_x_70:
        /* <DEDUP_REMOVED lines=32> */
.L_x_79:
        /* <DEDUP_REMOVED lines=45> */
[----:B------:R-:W-:Y:S01]  /*0670*/  IMAD.X R25, RZ, RZ, RZ, P0 ;  /* 0x000000ffff197224 */ /* 0x000fe200000e06ff */
[----:B------:R-:W-:Y:S01]  /*0680*/  IADD3 RZ, P0, PT, R23, R20, RZ ;  /* 0x0000001417ff7210 */ /* 0x000fe20007f1e0ff */
[----:B------:R-:W-:-:S04]  /*0690*/  IMAD.MOV.U32 R24, RZ, RZ, R21 ;  /* 0x000000ffff187224 */ /* 0x000fc800078e0015 */
[----:B------:R-:W-:-:S04]  /*06a0*/  IMAD.WIDE.U32.X R18, R19, R13, R24, P0 ;  /* 0x0000000d13127225 */ /* 0x000fc800000e0418 */
[-C--:B-1----:R-:W-:Y:S02]  /*06b0*/  IMAD R17, R19, R14.reuse, RZ ;  /* 0x0000000e13117224 */ /* 0x082fe400078e02ff */
        /* <DEDUP_REMOVED lines=164> */
.L_x_77:
[----:B------:R-:W-:Y:S05]  /*1100*/  BSYNC.RECONVERGENT B1 ;  /* 0x0000000000017941 */ /* 0x000fea0003800200 */
.L_x_76:
[----:B------:R-:W-:-:S13]  /*1110*/  ISETP.GE.U32.AND P0, PT, R4, 0x3, PT ;  /* 0x000000030400780c */ /* 0x000fda0003f06070 */
[----:B------:R-:W-:Y:S05]  /*1120*/  @!P0 BRA `(.L_x_75) ;  /* 0x0000001000088947 */ /* 0x000fea0003800000 */
[C-C-:B------:R-:W-:Y:S02]  /*1130*/  IMAD R8, R3.reuse, 0x2, R34.reuse ;  /* 0x0000000203087824 */ /* 0x140fe400078e0222 */
[----:B--2---:R-:W-:Y:S02]  /*1140*/  IMAD R30, R3, 0x3, R34 ;  /* 0x00000003031e7824 */ /* 0x004fe400078e0222 */
[----:B------:R-:W-:-:S07]  /*1150*/  IMAD.IADD R32, R34, 0x1, R3 ;  /* 0x0000000122207824 */ /* 0x000fce00078e0203 */
.L_x_78:
[----:B01----:R-:W0:Y:S01]  /*1160*/  LDC.64 R16, c[0x0][0x388] ;  /* 0x0000e200ff107b82 */ /* 0x003e220000000a00 */
[----:B---3--:R-:W-:-:S05]  /*1170*/  LOP3.LUT R10, R34, R9, RZ, 0xc0, !PT ;  /* 0x00000009220a7212 */ /* 0x008fca00078ec0ff */
[----:B------:R-:W-:Y:S01]  /*1180*/  IMAD.IADD R21, R7, 0x1, R10 ;  /* 0x0000000107157824 */ /* 0x000fe200078e020a */
[----:B------:R-:W-:Y:S01]  /*1190*/  LOP3.LUT R36, R32, R9, RZ, 0xc0, !PT ;  /* 0x0000000920247212 */ /* 0x000fe200078ec0ff */
[----:B------:R-:W1:Y:S01]  /*11a0*/  S2UR UR7, SR_CgaCtaId ;  /* 0x00000000000779c3 */ /* 0x000e620000008800 */
[----:B------:R-:W-:Y:S01]  /*11b0*/  SHF.R.U32.HI R11, RZ, UR5, R34 ;  /* 0x00000005ff0b7c19 */ /* 0x000fe20008011622 */
[----:B------:R-:W-:Y:S01]  /*11c0*/  UMOV UR6, 0x400 ;  /* 0x0000040000067882 */ /* 0x000fe20000000000 */
[----:B------:R-:W-:-:S05]  /*11d0*/  UMOV UR8, 0x8 ;  /* 0x0000000800087882 */ /* 0x000fca0000000000 */
[----:B------:R-:W2:Y:S01]  /*11e0*/  LDC.64 R12, c[0x0][0x3a8] ;  /* 0x0000ea00ff0c7b82 */ /* 0x000ea20000000a00 */
[----:B0-----:R-:W-:-:S06]  /*11f0*/  IMAD.WIDE.U32 R20, R21, 0x8, R16 ;  /* 0x0000000815147825 */ /* 0x001fcc00078e0010 */
[----:B------:R-:W3:Y:S01]  /*1200*/  LDG.E.64 R20, desc[UR12][R20.64] ;  /* 0x0000000c14147981 */ /* 0x000ee2000c1e1b00 */
[----:B------:R-:W-:-:S04]  /*1210*/  IMAD.IADD R23, R7, 0x1, R36 ;  /* 0x0000000107177824 */ /* 0x000fc800078e0224 */
[----:B------:R-:W-:-:S06]  /*1220*/  IMAD.WIDE.U32 R22, R23, 0x8, R16 ;  /* 0x0000000817167825 */ /* 0x000fcc00078e0010 */
[----:B------:R-:W4:Y:S01]  /*1230*/  LDG.E.64 R22, desc[UR12][R22.64] ;  /* 0x0000000c16167981 */ /* 0x000f22000c1e1b00 */
        /* <DEDUP_REMOVED lines=11> */
[----:B------:R-:W-:Y:S01]  /*12f0*/  IMAD.MOV.U32 R24, RZ, RZ, R19 ;  /* 0x000000ffff187224 */ /* 0x000fe200078e0013 */
[----:B------:R-:W0:Y:S03]  /*1300*/  LDC.64 R14, c[0x0][0x3a0] ;  /* 0x0000e800ff0e7b82 */ /* 0x000e260000000a00 */
[----:B------:R-:W-:-:S06]  /*1310*/  IMAD.WIDE.U32.X R24, R21, R11, R24, P0 ;  /* 0x0000000b15187225 */ /* 0x000fcc00000e0418 */
[----:B--2---:R-:W-:-:S04]  /*1320*/  IMAD.WIDE.U32 R26, R25, R12, RZ ;  /* 0x0000000c191a7225 */ /* 0x004fc800078e00ff */
[----:B------:R-:W-:-:S04]  /*1330*/  IMAD.WIDE.U32 R28, R24, R12, RZ ;  /* 0x0000000c181c7225 */ /* 0x000fc800078e00ff */
[----:B------:R-:W-:-:S04]  /*1340*/  IMAD.WIDE.U32 R26, P0, R24, R13, R26 ;  /* 0x0000000d181a7225 */ /* 0x000fc8000780001a */
[----:B------:R-:W-:Y:S01]  /*1350*/  IMAD.MOV.U32 R28, RZ, RZ, R27 ;  /* 0x000000ffff1c7224 */ /* 0x000fe200078e001b */
[----:B------:R-:W-:Y:S01]  /*1360*/  IADD3 RZ, P1, PT, R29, R26, RZ ;  /* 0x0000001a1dff7210 */ /* 0x000fe20007f3e0ff */
[----:B------:R-:W-:-:S04]  /*1370*/  IMAD.X R29, RZ, RZ, RZ, P0 ;  /* 0x000000ffff1d7224 */ /* 0x000fc800000e06ff */
[----:B------:R-:W-:Y:S01]  /*1380*/  IMAD.WIDE.U32.X R24, R25, R13, R28, P1 ;  /* 0x0000000d19187225 */ /* 0x000fe200008e041c */
[----:B------:R-:W-:-:S03]  /*1390*/  LOP3.LUT R28, R8, R9, RZ, 0xc0, !PT ;  /* 0x00000009081c7212 */ /* 0x000fc600078ec0ff */
[-C--:B0-----:R-:W-:Y:S02]  /*13a0*/  IMAD R11, R25, R14.reuse, RZ ;  /* 0x0000000e190b7224 */ /* 0x081fe400078e02ff */
[----:B------:R-:W-:Y:S02]  /*13b0*/  IMAD.IADD R27, R7, 0x1, R28 ;  /* 0x00000001071b7824 */ /* 0x000fe400078e021c */
[C---:B------:R-:W-:Y:S02]  /*13c0*/  IMAD R11, R24.reuse, R15, R11 ;  /* 0x0000000f180b7224 */ /* 0x040fe400078e020b */
[----:B------:R-:W-:-:S04]  /*13d0*/  IMAD.WIDE.U32 R24, R24, R14, RZ ;  /* 0x0000000e18187225 */ /* 0x000fc800078e00ff */
[----:B------:R-:W-:Y:S01]  /*13e0*/  IMAD.IADD R11, R25, 0x1, R11 ;  /* 0x00000001190b7824 */ /* 0x000fe200078e020b */
[----:B------:R-:W-:Y:S01]  /*13f0*/  IADD3 R24, P0, PT, RZ, -R24, RZ ;  /* 0x80000018ff187210 */ /* 0x000fe20007f1e0ff */
[----:B------:R-:W-:-:S04]  /*1400*/  IMAD.WIDE.U32 R26, R27, 0x8, R16 ;  /* 0x000000081b1a7825 */ /* 0x000fc800078e0010 */
[----:B------:R-:W-:Y:S02]  /*1410*/  IMAD.X R25, RZ, RZ, ~R11, P0 ;  /* 0x000000ffff197224 */ /* 0x000fe400000e0e0b */
[----:B------:R-:W2:Y:S01]  /*1420*/  LDG.E.64 R26, desc[UR12][R26.64] ;  /* 0x0000000c1a1a7981 */ /* 0x000ea2000c1e1b00 */
[----:B------:R-:W-:-:S03]  /*1430*/  IMAD.WIDE.U32 R24, R20, R10, R24 ;  /* 0x0000000a14187225 */ /* 0x000fc600078e0018 */
[----:B------:R-:W0:Y:S01]  /*1440*/  LDS.64 R10, [R31] ;  /* 0x000000001f0a7984 */ /* 0x000e220000000a00 */
        /* <DEDUP_REMOVED lines=16> */
[----:B------:R-:W-:Y:S02]  /*1550*/  SHF.R.U32.HI R18, RZ, UR5, R32 ;  /* 0x00000005ff127c19 */ /* 0x000fe40008011620 */
[----:B------:R-:W-:Y:S02]  /*1560*/  ISETP.GE.U32.AND P0, PT, R10, R19, PT ;  /* 0x000000130a00720c */ /* 0x000fe40003f06070 */
[----:B------:R-:W-:Y:S02]  /*1570*/  ISETP.GE.U32.AND.EX P1, PT, R20, R15, PT, P1 ;  /* 0x0000000f1400720c */ /* 0x000fe40003f26110 */
[----:B------:R-:W-:Y:S02]  /*1580*/  SHF.L.U32 R29, R18, UR4, RZ ;  /* 0x00000004121d7c19 */ /* 0x000fe400080006ff */
[----:B------:R-:W-:-:S02]  /*1590*/  SEL R18, R14, RZ, P1 ;  /* 0x000000ff0e127207 */ /* 0x000fc40000800000 */
[----:B------:R-:W-:Y:S02]  /*15a0*/  ISETP.GE.U32.AND.EX P0, PT, R11, R21, PT, P0 ;  /* 0x000000150b00720c */ /* 0x000fe40003f06100 */
[----:B------:R-:W-:Y:S02]  /*15b0*/  IADD3 R18, P2, PT, -R18, R25, RZ ;  /* 0x0000001912127210 */ /* 0x000fe40007f5e1ff */
[----:B------:R-:W-:Y:S02]  /*15c0*/  SEL R24, R14, RZ, !P0 ;  /* 0x000000ff0e187207 */ /* 0x000fe40004000000 */
[C---:B------:R-:W-:Y:S02]  /*15d0*/  SEL R25, R15.reuse, RZ, P1 ;  /* 0x000000ff0f197207 */ /* 0x040fe40000800000 */
[----:B------:R-:W-:Y:S01]  /*15e0*/  IADD3 R10, P1, P3, R24, R10, -R19 ;  /* 0x0000000a180a7210 */ /* 0x000fe20007b3e813 */
[----:B------:R-:W-:Y:S02]  /*15f0*/  IMAD.IADD R29, R36, 0x1, R29 ;  /* 0x00000001241d7824 */ /* 0x000fe400078e021d */
[----:B------:R-:W-:Y:S01]  /*1600*/  IMAD.X R19, R20, 0x1, ~R25, P2 ;  /* 0x0000000114137824 */ /* 0x000fe200010e0e19 */
[----:B------:R-:W-:-:S02]  /*1610*/  SEL R20, R15, RZ, !P0 ;  /* 0x000000ff0f147207 */ /* 0x000fc40004000000 */
[----:B------:R-:W-:Y:S02]  /*1620*/  LEA R29, R29, UR6, 0x3 ;  /* 0x000000061d1d7c11 */ /* 0x000fe4000f8e18ff */
[----:B------:R-:W-:Y:S01]  /*1630*/  IADD3.X R11, PT, PT, R20, R11, ~R21, P1, P3 ;  /* 0x0000000b140b7210 */ /* 0x000fe20000fe6c15 */
[----:B------:R-:W-:Y:S04]  /*1640*/  STS.64 [R31], R18 ;  /* 0x000000121f007388 */ /* 0x000fe80000000a00 */
[----:B------:R-:W-:Y:S04]  /*1650*/  STS.64 [R31+UR8], R10 ;  /* 0x0000000a1f007988 */ /* 0x000fe80008000a08 */
[----:B------:R-:W4:Y:S02]  /*1660*/  LDS.64 R36, [R29+UR8] ;  /* 0x000000081d247984 */ /* 0x000f240008000a00 */
[----:B----4-:R-:W-:-:S04]  /*1670*/  IMAD.WIDE.U32 R24, R37, R22, RZ ;  /* 0x0000001625187225 */ /* 0x010fc800078e00ff */
        /* <DEDUP_REMOVED lines=10> */
[----:B------:R-:W-:Y:S01]  /*1720*/  LOP3.LUT R18, R30, R9, RZ, 0xc0, !PT ;  /* 0x000000091e127212 */ /* 0x000fe200078ec0ff */
[----:B------:R-:W-:-:S04]  /*1730*/  IMAD.MOV.U32 R10, RZ, RZ, R19 ;  /* 0x000000ffff0a7224 */ /* 0x000fc800078e0013 */
[----:B------:R-:W-:-:S04]  /*1740*/  IMAD.IADD R19, R7, 0x1, R18 ;  /* 0x0000000107137824 */ /* 0x000fc800078e0212 */
[----:B------:R-:W-:-:S04]  /*1750*/  IMAD.WIDE.U32 R16, R19, 0x8, R16 ;  /* 0x0000000813107825 */ /* 0x000fc800078e0010 */
[----:B------:R-:W-:Y:S02]  /*1760*/  IMAD.X R11, RZ, RZ, RZ, P0 ;  /* 0x000000ffff0b7224 */ /* 0x000fe400000e06ff */
[----:B------:R-:W3:Y:S01]  /*1770*/  LDG.E.64 R16, desc[UR12][R16.64] ;  /* 0x0000000c10107981 */ /* 0x000ee2000c1e1b00 */
[----:B------:R-:W-:-:S04]  /*1780*/  IMAD.WIDE.U32.X R10, R21, R13, R10, P1 ;  /* 0x0000000d150a7225 */ /* 0x000fc800008e040a */
[----:B------:R-:W-:-:S04]  /*1790*/  IMAD R11, R11, R14, RZ ;  /* 0x0000000e0b0b7224 */ /* 0x000fc800078e02ff */
        /* <DEDUP_REMOVED lines=21> */
[----:B------:R-:W-:Y:S02]  /*18f0*/  SHF.R.U32.HI R10, RZ, UR5, R8 ;  /* 0x00000005ff0a7c19 */ /* 0x000fe40008011608 */
[----:B------:R-:W-:Y:S01]  /*1900*/  ISETP.GE.U32.AND P1, PT, R23, R14, PT ;  /* 0x0000000e1700720c */ /* 0x000fe20003f26070 */
[----:B------:R-:W-:Y:S01]  /*1910*/  IMAD.X R22, R21, 0x1, R19, P0 ;  /* 0x0000000115167824 */ /* 0x000fe200000e0613 */
[----:B------:R-:W-:Y:S02]  /*1920*/  ISETP.GE.U32.AND P0, PT, R20, R25, PT ;  /* 0x000000191400720c */ /* 0x000fe40003f06070 */
[----:B------:R-:W-:Y:S02]  /*1930*/  SHF.L.U32 R11, R10, UR4, RZ ;  /* 0x000000040a0b7c19 */ /* 0x000fe400080006ff */
[----:B------:R-:W-:-:S02]  /*1940*/  ISETP.GE.U32.AND.EX P1, PT, R22, R15, PT, P1 ;  /* 0x0000000f1600720c */ /* 0x000fc40003f26110 */
[----:B------:R-:W-:Y:S02]  /*1950*/  ISETP.GE.U32.AND.EX P0, PT, R21, R19, PT, P0 ;  /* 0x000000131500720c */ /* 0x000fe40003f06100 */
[C---:B------:R-:W-:Y:S02]  /*1960*/  SEL R10, R14.reuse, RZ, P1 ;  /* 0x000000ff0e0a7207 */ /* 0x040fe40000800000 */
[----:B------:R-:W-:Y:S01]  /*1970*/  SEL R24, R14, RZ, !P0 ;  /* 0x000000ff0e187207 */ /* 0x000fe20004000000 */
[----:B------:R-:W-:Y:S01]  /*1980*/  IMAD.IADD R28, R28, 0x1, R11 ;  /* 0x000000011c1c7824 */ /* 0x000fe200078e020b */
[----:B------:R-:W-:Y:S02]  /*1990*/  IADD3 R10, P2, PT, -R10, R23, RZ ;  /* 0x000000170a0a7210 */ /* 0x000fe40007f5e1ff */
[----:B------:R-:W-:Y:S02]  /*19a0*/  SEL R11, R15, RZ, P1 ;  /* 0x000000ff0f0b7207 */ /* 0x000fe40000800000 */
[----:B------:R-:W-:-:S02]  /*19b0*/  IADD3 R24, P1, P3, R24, R20, -R25 ;  /* 0x0000001418187210 */ /* 0x000fc40007b3e819 */
[----:B------:R-:W-:Y:S01]  /*19c0*/  SEL R20, R15, RZ, !P0 ;  /* 0x000000ff0f147207 */ /* 0x000fe20004000000 */
[----:B------:R-:W-:-:S03]  /*19d0*/  IMAD.X R11, R22, 0x1, ~R11, P2 ;  /* 0x00000001160b7824 */ /* 0x000fc600010e0e0b */
[----:B------:R-:W-:Y:S02]  /*19e0*/  IADD3.X R25, PT, PT, R20, R21, ~R19, P1, P3 ;  /* 0x0000001514197210 */ /* 0x000fe40000fe6c13 */
[----:B------:R-:W-:Y:S01]  /*19f0*/  LEA R19, R28, UR6, 0x3 ;  /* 0x000000061c137c11 */ /* 0x000fe2000f8e18ff */
        /* <DEDUP_REMOVED lines=37> */
[----:B0-----:R-:W-:Y:S01]  /*1c50*/  IADD3 R37, P0, PT, R20, R25, RZ ;  /* 0x0000001914257210 */ /* 0x001fe20007f1e0ff */
[----:B------:R-:W-:-:S03]  /*1c60*/  IMAD.X R27, R22, 0x1, ~R27, P1 ;  /* 0x00000001161b7824 */ /* 0x000fc600008e0e1b */
[----:B------:R-:W-:Y:S01]  /*1c70*/  ISETP.GE.U32.AND P1, PT, R37, R14, PT ;  /* 0x0000000e2500720c */ /* 0x000fe20003f26070 */
[C---:B------:R-:W-:Y:S01]  /*1c80*/  IMAD.X R22, R21.reuse, 0x1, R27, P0 ;  /* 0x0000000115167824 */ /* 0x040fe200000e061b */
[----:B------:R-:W-:Y:S02]  /*1c90*/  ISETP.GE.U32.AND P0, PT, R20, R25, PT ;  /* 0x000000191400720c */ /* 0x000fe40003f06070 */
[----:B------:R-:W-:Y:S02]  /*1ca0*/  SHF.R.U32.HI R10, RZ, UR5, R30 ;  /* 0x00000005ff0a7c19 */ /* 0x000fe4000801161e */
[----:B------:R-:W-:Y:S02]  /*1cb0*/  ISETP.GE.U32.AND.EX P1, PT, R22, R15, PT, P1 ;  /* 0x0000000f1600720c */ /* 0x000fe40003f26110 */
[----:B------:R-:W-:Y:S02]  /*1cc0*/  ISETP.GE.U32.AND.EX P0, PT, R21, R27, PT, P0 ;  /* 0x0000001b1500720c */ /* 0x000fe40003f06100 */
[----:B------:R-:W-:-:S02]  /*1cd0*/  SEL R36, R14, RZ, P1 ;  /* 0x000000ff0e247207 */ /* 0x000fc40000800000 */
[----:B------:R-:W-:Y:S02]  /*1ce0*/  SEL R23, R14, RZ, !P0 ;  /* 0x000000ff0e177207 */ /* 0x000fe40004000000 */
[----:B------:R-:W-:Y:S02]  /*1cf0*/  SHF.L.U32 R11, R10, UR4, RZ ;  /* 0x000000040a0b7c19 */ /* 0x000fe400080006ff */
[----:B------:R-:W-:Y:S02]  /*1d00*/  IADD3 R36, P2, PT, -R36, R37, RZ ;  /* 0x0000002524247210 */ /* 0x000fe40007f5e1ff */
[----:B------:R-:W-:Y:S01]  /*1d10*/  SEL R10, R15, RZ, P1 ;  /* 0x000000ff0f0a7207 */ /* 0x000fe20000800000 */
[----:B------:R-:W-:Y:S01]  /*1d20*/  IMAD.IADD R11, R18, 0x1, R11 ;  /* 0x00000001120b7824 */ /* 0x000fe200078e020b */
[----:B------:R-:W-:Y:S02]  /*1d30*/  IADD3 R20, P1, P3, R23, R20, -R25 ;  /* 0x0000001417147210 */ /* 0x000fe40007b3e819 */
[----:B------:R-:W-:Y:S01]  /*1d40*/  SEL R23, R15, RZ, !P0 ;  /* 0x000000ff0f177207 */ /* 0x000fe20004000000 */
[----:B------:R-:W-:Y:S01]  /*1d50*/  IMAD.X R37, R22, 0x1, ~R10, P2 ;  /* 0x0000000116257824 */ /* 0x000fe200010e0e0a */
[----:B------:R-:W-:-:S02]  /*1d60*/  LEA R28, R11, UR6, 0x3 ;  /* 0x000000060b1c7c11 */ /* 0x000fc4000f8e18ff */
        /* <DEDUP_REMOVED lines=43> */
[----:B------:R-:W-:Y:S02]  /*2020*/  ISETP.GE.U32.AND.EX P1, PT, R13, R23, PT, P1 ;  /* 0x000000170d00720c */ /* 0x000fe40003f26110 */
[----:B------:R-:W-:Y:S02]  /*2030*/  IADD3 R34, PT, PT, R3, R34, R3 ;  /* 0x0000002203227210 */ /* 0x000fe40007ffe003 */
[----:B------:R-:W-:-:S02]  /*2040*/  ISETP.GE.U32.AND.EX P0, PT, R16, R15, PT, P0 ;  /* 0x0000000f1000720c */ /* 0x000fc40003f06100 */
[C---:B------:R-:W-:Y:S02]  /*2050*/  SEL R11, R14.reuse, RZ, !P1 ;  /* 0x000000ff0e0b7207 */ /* 0x040fe40004800000 */
[----:B------:R-:W-:Y:S02]  /*2060*/  IADD3 R34, PT, PT, R3, R34, R3 ;  /* 0x0000002203227210 */ /* 0x000fe40007ffe003 */
        /* <DEDUP_REMOVED lines=8> */
[----:B------:R3:W-:Y:S01]  /*20f0*/  STS.64 [R28], R12 ;  /* 0x0000000c1c007388 */ /* 0x0007e20000000a00 */
[----:B------:R-:W-:-:S03]  /*2100*/  IMAD R8, R3, 0x4, R8 ;  /* 0x0000000403087824 */ /* 0x000fc600078e0208 */
[----:B------:R3:W-:Y:S01]  /*2110*/  STS.64 [R28+UR8], R10 ;  /* 0x0000000a1c007988 */ /* 0x0007e20008000a08 */
[C---:B------:R-:W-:Y:S02]  /*2120*/  IMAD R30, R3.reuse, 0x4, R30 ;  /* 0x00000004031e7824 */ /* 0x040fe400078e021e */
[----:B------:R-:W-:Y:S01]  /*2130*/  IMAD R32, R3, 0x4, R32 ;  /* 0x0000000403207824 */ /* 0x000fe200078e0220 */
[----:B------:R-:W-:Y:S06]  /*2140*/  @!P0 BRA `(.L_x_78) ;  /* 0xfffffff000048947 */ /* 0x000fec000383ffff */
.L_x_75:
[----:B------:R-:W-:Y:S05]  /*2150*/  BSYNC.RECONVERGENT B0 ;  /* 0x0000000000007941 */ /* 0x000fea0003800200 */
.L_x_74:
[----:B------:R-:W-:Y:S05]  /*2160*/  BRA.U UP0, `(.L_x_79) ;  /* 0xffffffe1008c7547 */ /* 0x000fea000b83ffff */
.L_x_73:
[----:B------:R-:W4:Y:S01]  /*2170*/  LDCU UR7, c[0x0][0x394] ;  /* 0x00007280ff0777ac */ /* 0x000f220008000800 */
[----:B------:R-:W-:Y:S01]  /*2180*/  BAR.SYNC.DEFER_BLOCKING 0x0 ;  /* 0x0000000000007b1d */ /* 0x000fe20000010000 */
[----:B----4-:R-:W-:-:S13]  /*2190*/  ISETP.GE.U32.AND P0, PT, R0, UR7, PT ;  /* 0x0000000700007c0c */ /* 0x010fda000bf06070 */
[----:B------:R-:W-:Y:S05]  /*21a0*/  @P0 EXIT ;  /* 0x000000000000094d */ /* 0x000fea0003800000 */
[----:B------:R-:W4:Y:S01]  /*21b0*/  S2UR UR5, SR_CgaCtaId ;  /* 0x00000000000579c3 */ /* 0x000f220000008800 */
[----:B------:R-:W-:Y:S01]  /*21c0*/  UMOV UR4, 0x400 ;  /* 0x0000040000047882 */ /* 0x000fe20000000000 */
[----:B------:R-:W1:Y:S06]  /*21d0*/  LDCU UR6, c[0x0][0x360] ;  /* 0x00006c00ff0677ac */ /* 0x000e6c0008000800 */
[----:B0-----:R-:W0:Y:S08]  /*21e0*/  LDC R9, c[0x0][0x390] ;  /* 0x0000e400ff097b82 */ /* 0x001e300000000800 */
[----:B------:R-:W0:Y:S01]  /*21f0*/  LDC.64 R6, c[0x0][0x380] ;  /* 0x0000e000ff067b82 */ /* 0x000e220000000a00 */
[----:B-1--4-:R-:W-:-:S12]  /*2200*/  ULEA UR4, UR5, UR4, 0x18 ;  /* 0x0000000405047291 */ /* 0x012fd8000f8ec0ff */
.L_x_80:
[C---:B-1----:R-:W-:Y:S01]  /*2210*/  LEA R2, R0.reuse, UR4, 0x3 ;  /* 0x0000000400027c11 */ /* 0x042fe2000f8e18ff */
        /* <DEDUP_REMOVED lines=8> */
.L_x_81:
        /* <DEDUP_REMOVED lines=14> */
.L_x_91:


//--------------------- .nv.shared.four_step_ntt_twiddle_batch_kernel --------------------------
	.section	.nv.shared.four_step_ntt_twiddle_batch_kernel,"aw",@nobits
	.sectionflags	@""
	.align	16
	.zero		1024


//--------------------- .nv.shared.reserved.0     --------------------------
	.section	.nv.shared.reserved.0,"aw",@nobits
	.weak		__nv_reservedSMEM_offset_0_alias
	.size		__nv_reservedSMEM_offset_0_alias, 0, 64
	.other		__nv_reservedSMEM_offset_0_alias,@"STO_CUDA_RESERVED_SHARED STV_DEFAULT"
__nv_reservedSMEM_offset_0_alias:
	.zero		0
	.zero		64


//--------------------- .nv.shared.four_step_ntt_rows_batch_kernel --------------------------
	.section	.nv.shared.four_step_ntt_rows_batch_kernel,"aw",@nobits
	.sectionflags	@""
	.align	16
	.zero		1024


//--------------------- .nv.shared.four_step_ntt_columns_batch_kernel --------------------------
	.section	.nv.shared.four_step_ntt_columns_batch_kernel,"aw",@nobits
	.sectionflags	@""
	.align	16
	.zero		1024


//--------------------- .nv.shared.four_step_intt_columns_kernel --------------------------
	.section	.nv.shared.four_step_intt_columns_kernel,"aw",@nobits
	.sectionflags	@""
	.align	16
	.zero		1024


//--------------------- .nv.shared.four_step_intt_twiddle_kernel --------------------------
	.section	.nv.shared.four_step_intt_twiddle_kernel,"aw",@nobits
	.sectionflags	@""
	.align	16
	.zero		1024


//--------------------- .nv.shared.four_step_intt_rows_kernel --------------------------
	.section	.nv.shared.four_step_intt_rows_kernel,"aw",@nobits
	.sectionflags	@""
	.align	16
	.zero		1024


//--------------------- .nv.shared.four_step_ntt_transpose_kernel --------------------------
	.section	.nv.shared.four_step_ntt_transpose_kernel,"aw",@nobits
	.sectionflags	@""
	.align	16
.nv.shared.four_step_ntt_transpose_kernel:
	.zero		9472


//--------------------- .nv.shared.four_step_ntt_rows_kernel --------------------------
	.section	.nv.shared.four_step_ntt_rows_kernel,"aw",@nobits
	.sectionflags	@""
	.align	16
	.zero		1024


//--------------------- .nv.shared.four_step_ntt_twiddle_kernel --------------------------
	.section	.nv.shared.four_step_ntt_twiddle_kernel,"aw",@nobits
	.sectionflags	@""
	.align	16
	.zero		1024


//--------------------- .nv.shared.four_step_ntt_columns_kernel --------------------------
	.section	.nv.shared.four_step_ntt_columns_kernel,"aw",@nobits
	.sectionflags	@""
	.align	16
	.zero		1024


//--------------------- .nv.constant0.four_step_ntt_twiddle_batch_kernel --------------------------
	.section	.nv.constant0.four_step_ntt_twiddle_batch_kernel,"a",@progbits
	.sectionflags	@""
	.align	4
.nv.constant0.four_step_ntt_twiddle_batch_kernel:
	.zero		936


//--------------------- .nv.constant0.four_step_ntt_rows_batch_kernel --------------------------
	.section	.nv.constant0.four_step_ntt_rows_batch_kernel,"a",@progbits
	.sectionflags	@""
	.align	4
.nv.constant0.four_step_ntt_rows_batch_kernel:
	.zero		944


//--------------------- .nv.constant0.four_step_ntt_columns_batch_kernel --------------------------
	.section	.nv.constant0.four_step_ntt_columns_batch_kernel,"a",@progbits
	.sectionflags	@""
	.align	4
.nv.constant0.four_step_ntt_columns_batch_kernel:
	.zero		944


//--------------------- .nv.constant0.four_step_intt_columns_kernel --------------------------
	.section	.nv.constant0.four_step_intt_columns_kernel,"a",@progbits
	.sectionflags	@""
	.align	4
.nv.constant0.four_step_intt_columns_kernel:
	.zero		952


//--------------------- .nv.constant0.four_step_intt_twiddle_kernel --------------------------
	.section	.nv.constant0.four_step_intt_twiddle_kernel,"a",@progbits
	.sectionflags	@""
	.align	4
.nv.constant0.four_step_intt_twiddle_kernel:
	.zero		936


//--------------------- .nv.constant0.four_step_intt_rows_kernel --------------------------
	.section	.nv.constant0.four_step_intt_rows_kernel,"a",@progbits
	.sectionflags	@""
	.align	4
.nv.constant0.four_step_intt_rows_kernel:
	.zero		952


//--------------------- .nv.constant0.four_step_ntt_transpose_kernel --------------------------
	.section	.nv.constant0.four_step_ntt_transpose_kernel,"a",@progbits
	.sectionflags	@""
	.align	4
.nv.constant0.four_step_ntt_transpose_kernel:
	.zero		920


//--------------------- .nv.constant0.four_step_ntt_rows_kernel --------------------------
	.section	.nv.constant0.four_step_ntt_rows_kernel,"a",@progbits
	.sectionflags	@""
	.align	4
.nv.constant0.four_step_ntt_rows_kernel:
	.zero		944


//--------------------- .nv.constant0.four_step_ntt_twiddle_kernel --------------------------
	.section	.nv.constant0.four_step_ntt_twiddle_kernel,"a",@progbits
	.sectionflags	@""
	.align	4
.nv.constant0.four_step_ntt_twiddle_kernel:
	.zero		936


//--------------------- .nv.constant0.four_step_ntt_columns_kernel --------------------------
	.section	.nv.constant0.four_step_ntt_columns_kernel,"a",@progbits
	.sectionflags	@""
	.align	4
.nv.constant0.four_step_ntt_columns_kernel:
	.zero		944


//--------------------- SYMBOLS --------------------------

	.type		.nv.reservedSmem.offset0,@object
	.size		.nv.reservedSmem.offset0,0x4
	.type		.nv.reservedSmem.cap,@object
	.size		.nv.reservedSmem.cap,0x4
